//
// Generated by NVIDIA NVVM Compiler
//
// Compiler Build ID: CL-36424714
// Cuda compilation tools, release 13.0, V13.0.88
// Based on NVVM 20.0.0
//

.version 9.0
.target sm_100
.address_size 64

	// .globl	_Z14distanceKernelPffi
.extern .func  (.param .b32 func_retval0) vprintf
(
	.param .b64 vprintf_param_0,
	.param .b64 vprintf_param_1
)
;
.global .align 1 .b8 _ZN34_INTERNAL_234f51c7_4_k_cu_c9cb829f4cuda3std3__45__cpo5beginE[1];
.global .align 1 .b8 _ZN34_INTERNAL_234f51c7_4_k_cu_c9cb829f4cuda3std3__45__cpo3endE[1];
.global .align 1 .b8 _ZN34_INTERNAL_234f51c7_4_k_cu_c9cb829f4cuda3std3__45__cpo6cbeginE[1];
.global .align 1 .b8 _ZN34_INTERNAL_234f51c7_4_k_cu_c9cb829f4cuda3std3__45__cpo4cendE[1];
.global .align 1 .b8 _ZN34_INTERNAL_234f51c7_4_k_cu_c9cb829f4cuda3std3__45__cpo6rbeginE[1];
.global .align 1 .b8 _ZN34_INTERNAL_234f51c7_4_k_cu_c9cb829f4cuda3std3__45__cpo4rendE[1];
.global .align 1 .b8 _ZN34_INTERNAL_234f51c7_4_k_cu_c9cb829f4cuda3std3__45__cpo7crbeginE[1];
.global .align 1 .b8 _ZN34_INTERNAL_234f51c7_4_k_cu_c9cb829f4cuda3std3__45__cpo5crendE[1];
.global .align 1 .b8 _ZN34_INTERNAL_234f51c7_4_k_cu_c9cb829f4cuda3std3__436_GLOBAL__N__234f51c7_4_k_cu_c9cb829f6ignoreE[1];
.global .align 1 .b8 _ZN34_INTERNAL_234f51c7_4_k_cu_c9cb829f4cuda3std3__419piecewise_constructE[1];
.global .align 1 .b8 _ZN34_INTERNAL_234f51c7_4_k_cu_c9cb829f4cuda3std3__48in_placeE[1];
.global .align 1 .b8 _ZN34_INTERNAL_234f51c7_4_k_cu_c9cb829f4cuda3std3__420unreachable_sentinelE[1];
.global .align 1 .b8 _ZN34_INTERNAL_234f51c7_4_k_cu_c9cb829f4cuda3std3__47nulloptE[1];
.global .align 1 .b8 _ZN34_INTERNAL_234f51c7_4_k_cu_c9cb829f4cuda3std3__48unexpectE[1];
.global .align 1 .b8 _ZN34_INTERNAL_234f51c7_4_k_cu_c9cb829f4cuda3std6ranges3__45__cpo4swapE[1];
.global .align 1 .b8 _ZN34_INTERNAL_234f51c7_4_k_cu_c9cb829f4cuda3std6ranges3__45__cpo9iter_moveE[1];
.global .align 1 .b8 _ZN34_INTERNAL_234f51c7_4_k_cu_c9cb829f4cuda3std6ranges3__45__cpo5beginE[1];
.global .align 1 .b8 _ZN34_INTERNAL_234f51c7_4_k_cu_c9cb829f4cuda3std6ranges3__45__cpo3endE[1];
.global .align 1 .b8 _ZN34_INTERNAL_234f51c7_4_k_cu_c9cb829f4cuda3std6ranges3__45__cpo6cbeginE[1];
.global .align 1 .b8 _ZN34_INTERNAL_234f51c7_4_k_cu_c9cb829f4cuda3std6ranges3__45__cpo4cendE[1];
.global .align 1 .b8 _ZN34_INTERNAL_234f51c7_4_k_cu_c9cb829f4cuda3std6ranges3__45__cpo7advanceE[1];
.global .align 1 .b8 _ZN34_INTERNAL_234f51c7_4_k_cu_c9cb829f4cuda3std6ranges3__45__cpo9iter_swapE[1];
.global .align 1 .b8 _ZN34_INTERNAL_234f51c7_4_k_cu_c9cb829f4cuda3std6ranges3__45__cpo4nextE[1];
.global .align 1 .b8 _ZN34_INTERNAL_234f51c7_4_k_cu_c9cb829f4cuda3std6ranges3__45__cpo4prevE[1];
.global .align 1 .b8 _ZN34_INTERNAL_234f51c7_4_k_cu_c9cb829f4cuda3std6ranges3__45__cpo4dataE[1];
.global .align 1 .b8 _ZN34_INTERNAL_234f51c7_4_k_cu_c9cb829f4cuda3std6ranges3__45__cpo5cdataE[1];
.global .align 1 .b8 _ZN34_INTERNAL_234f51c7_4_k_cu_c9cb829f4cuda3std6ranges3__45__cpo4sizeE[1];
.global .align 1 .b8 _ZN34_INTERNAL_234f51c7_4_k_cu_c9cb829f4cuda3std6ranges3__45__cpo5ssizeE[1];
.global .align 1 .b8 _ZN34_INTERNAL_234f51c7_4_k_cu_c9cb829f4cuda3std6ranges3__45__cpo8distanceE[1];
.global .align 1 .b8 _ZN34_INTERNAL_234f51c7_4_k_cu_c9cb829f6thrust24THRUST_300001_SM_1000_NS8cuda_cub3parE[1];
.global .align 1 .b8 _ZN34_INTERNAL_234f51c7_4_k_cu_c9cb829f6thrust24THRUST_300001_SM_1000_NS8cuda_cub10par_nosyncE[1];
.global .align 1 .b8 _ZN34_INTERNAL_234f51c7_4_k_cu_c9cb829f6thrust24THRUST_300001_SM_1000_NS6system6detail10sequential3seqE[1];
.global .align 1 .b8 _ZN34_INTERNAL_234f51c7_4_k_cu_c9cb829f6thrust24THRUST_300001_SM_1000_NS12placeholders2_1E[1];
.global .align 1 .b8 _ZN34_INTERNAL_234f51c7_4_k_cu_c9cb829f6thrust24THRUST_300001_SM_1000_NS12placeholders2_2E[1];
.global .align 1 .b8 _ZN34_INTERNAL_234f51c7_4_k_cu_c9cb829f6thrust24THRUST_300001_SM_1000_NS12placeholders2_3E[1];
.global .align 1 .b8 _ZN34_INTERNAL_234f51c7_4_k_cu_c9cb829f6thrust24THRUST_300001_SM_1000_NS12placeholders2_4E[1];
.global .align 1 .b8 _ZN34_INTERNAL_234f51c7_4_k_cu_c9cb829f6thrust24THRUST_300001_SM_1000_NS12placeholders2_5E[1];
.global .align 1 .b8 _ZN34_INTERNAL_234f51c7_4_k_cu_c9cb829f6thrust24THRUST_300001_SM_1000_NS12placeholders2_6E[1];
.global .align 1 .b8 _ZN34_INTERNAL_234f51c7_4_k_cu_c9cb829f6thrust24THRUST_300001_SM_1000_NS12placeholders2_7E[1];
.global .align 1 .b8 _ZN34_INTERNAL_234f51c7_4_k_cu_c9cb829f6thrust24THRUST_300001_SM_1000_NS12placeholders2_8E[1];
.global .align 1 .b8 _ZN34_INTERNAL_234f51c7_4_k_cu_c9cb829f6thrust24THRUST_300001_SM_1000_NS12placeholders2_9E[1];
.global .align 1 .b8 _ZN34_INTERNAL_234f51c7_4_k_cu_c9cb829f6thrust24THRUST_300001_SM_1000_NS12placeholders3_10E[1];
.global .align 1 .b8 _ZN34_INTERNAL_234f51c7_4_k_cu_c9cb829f6thrust24THRUST_300001_SM_1000_NS3seqE[1];
.global .align 1 .b8 $str[40] = {72, 101, 108, 108, 111, 32, 102, 114, 111, 109, 32, 98, 108, 111, 99, 107, 32, 37, 50, 100, 32, 40, 37, 50, 100, 41, 44, 32, 116, 104, 114, 101, 97, 100, 32, 37, 50, 100, 10};

.visible .entry _Z14distanceKernelPffi(
	.param .u64 .ptr .align 1 _Z14distanceKernelPffi_param_0,
	.param .f32 _Z14distanceKernelPffi_param_1,
	.param .u32 _Z14distanceKernelPffi_param_2
)
{
	.local .align 8 .b8 	__local_depot0[16];
	.reg .b64 	%SP;
	.reg .b64 	%SPL;
	.reg .b32 	%r<9>;
	.reg .b32 	%f<8>;
	.reg .b64 	%rd<9>;

	mov.u64 	%SPL, __local_depot0;
	cvta.local.u64 	%SP, %SPL;
	ld.param.u64 	%rd1, [_Z14distanceKernelPffi_param_0];
	ld.param.f32 	%f1, [_Z14distanceKernelPffi_param_1];
	ld.param.u32 	%r1, [_Z14distanceKernelPffi_param_2];
	cvta.to.global.u64 	%rd2, %rd1;
	add.u64 	%rd3, %SP, 0;
	add.u64 	%rd4, %SPL, 0;
	mov.u32 	%r2, %ctaid.x;
	mov.u32 	%r3, %ntid.x;
	mov.u32 	%r4, %tid.x;
	mad.lo.s32 	%r5, %r2, %r3, %r4;
	cvt.rn.f32.s32 	%f2, %r5;
	add.s32 	%r6, %r1, -1;
	cvt.rn.f32.s32 	%f3, %r6;
	div.rn.f32 	%f4, %f2, %f3;
	st.local.v2.u32 	[%rd4], {%r2, %r3};
	st.local.u32 	[%rd4+8], %r4;
	mov.u64 	%rd5, $str;
	cvta.global.u64 	%rd6, %rd5;
	{ // callseq 0, 0
	.param .b64 param0;
	st.param.b64 	[param0], %rd6;
	.param .b64 param1;
	st.param.b64 	[param1], %rd3;
	.param .b32 retval0;
	call.uni (retval0), 
	vprintf, 
	(
	param0, 
	param1
	);
	ld.param.b32 	%r7, [retval0];
	} // callseq 0
	sub.f32 	%f5, %f1, %f4;
	mul.f32 	%f6, %f5, %f5;
	sqrt.rn.f32 	%f7, %f6;
	mul.wide.s32 	%rd7, %r5, 4;
	add.s64 	%rd8, %rd2, %rd7;
	st.global.f32 	[%rd8], %f7;
	ret;

}
	// .globl	_ZN3cub18CUB_300001_SM_10006detail11EmptyKernelIvEEvv
.visible .entry _ZN3cub18CUB_300001_SM_10006detail11EmptyKernelIvEEvv()
{


	ret;

}


// ===== COMPILED SASS (sm_100) =====

	.target	sm_100

	.elftype	@"ET_EXEC"


//--------------------- .note.nv.tkinfo           --------------------------
	.section	.note.nv.tkinfo,"",@"SHT_NOTE"
	.sectionflags	@"SHF_NOTE_NV_TKINFO"
	.tkinfo
        /*0018*/ 	.word	0x00000002
        /*0030*/ 	.string	""
        /*0030*/ 	.string	"ptxas"
        /*0030*/ 	.string	"Cuda compilation tools, release 13.0, V13.0.88"
        /*0030*/ 	.string	"Build cuda_13.0.r13.0/compiler.36424714_0"
        /*0030*/ 	.string	"-arch sm_100 -m 64 "



//--------------------- .note.nv.cuinfo           --------------------------
	.section	.note.nv.cuinfo,"",@"SHT_NOTE"
	.sectionflags	@"SHF_NOTE_NV_CUINFO"
        /*0018*/ 	.short	0x0002
        /*001a*/ 	.short	0x0064
        /*001c*/ 	.short	0x0082
	.zero		2


//--------------------- .nv.info                  --------------------------
	.section	.nv.info,"",@"SHT_CUDA_INFO"
	.align	4


	//----- nvinfo : EIATTR_REGCOUNT
	.align		4
        /*0000*/ 	.byte	0x04, 0x2f
        /*0002*/ 	.short	(.L_45 - .L_44)
	.align		4
.L_44:
        /*0004*/ 	.word	index@(_Z14distanceKernelPffi)
        /*0008*/ 	.word	0x00000018


	//----- nvinfo : EIATTR_FRAME_SIZE
	.align		4
.L_45:
        /*000c*/ 	.byte	0x04, 0x11
        /*000e*/ 	.short	(.L_47 - .L_46)
	.align		4
.L_46:
        /*0010*/ 	.word	index@($__internal_1_$__cuda_sm3x_div_rn_noftz_f32_slowpath)
        /*0014*/ 	.word	0x00000010


	//----- nvinfo : EIATTR_FRAME_SIZE
	.align		4
.L_47:
        /*0018*/ 	.byte	0x04, 0x11
        /*001a*/ 	.short	(.L_49 - .L_48)
	.align		4
.L_48:
        /*001c*/ 	.word	index@($__internal_0_$__cuda_sm20_sqrt_rn_f32_slowpath)
        /*0020*/ 	.word	0x00000010


	//----- nvinfo : EIATTR_FRAME_SIZE
	.align		4
.L_49:
        /*0024*/ 	.byte	0x04, 0x11
        /*0026*/ 	.short	(.L_51 - .L_50)
	.align		4
.L_50:
        /*0028*/ 	.word	index@(_Z14distanceKernelPffi)
        /*002c*/ 	.word	0x00000010


	//----- nvinfo : EIATTR_REGCOUNT
	.align		4
.L_51:
        /*0030*/ 	.byte	0x04, 0x2f
        /*0032*/ 	.short	(.L_53 - .L_52)
	.align		4
.L_52:
        /*0034*/ 	.word	index@(_ZN3cub18CUB_300001_SM_10006detail11EmptyKernelIvEEvv)
        /*0038*/ 	.word	0x00000004


	//----- nvinfo : EIATTR_FRAME_SIZE
	.align		4
.L_53:
        /*003c*/ 	.byte	0x04, 0x11
        /*003e*/ 	.short	(.L_55 - .L_54)
	.align		4
.L_54:
        /*0040*/ 	.word	index@(_ZN3cub18CUB_300001_SM_10006detail11EmptyKernelIvEEvv)
        /*0044*/ 	.word	0x00000000


	//----- nvinfo : EIATTR_MIN_STACK_SIZE
	.align		4
.L_55:
        /*0048*/ 	.byte	0x04, 0x12
        /*004a*/ 	.short	(.L_57 - .L_56)
	.align		4
.L_56:
        /*004c*/ 	.word	index@(_ZN3cub18CUB_300001_SM_10006detail11EmptyKernelIvEEvv)
        /*0050*/ 	.word	0x00000000


	//----- nvinfo : EIATTR_MIN_STACK_SIZE
	.align		4
.L_57:
        /*0054*/ 	.byte	0x04, 0x12
        /*0056*/ 	.short	(.L_59 - .L_58)
	.align		4
.L_58:
        /*0058*/ 	.word	index@(_Z14distanceKernelPffi)
        /*005c*/ 	.word	0x00000010
.L_59:


//--------------------- .nv.compat                --------------------------
	.section	.nv.compat,"",@"SHT_CUDA_COMPAT_INFO"
	.align	4
        /*0000*/ 	.byte	0x02, 0x09, 0x00, 0x00, 0x02, 0x02, 0x01, 0x00, 0x02, 0x05, 0x05, 0x00, 0x03, 0x07, 0x01, 0x01
        /*0010*/ 	.byte	0x02, 0x03, 0x00, 0x00, 0x02, 0x06, 0x01, 0x00, 0x04, 0x0b, 0x08, 0x00, 0x01, 0x00, 0x00, 0x00
        /*0020*/ 	.byte	0x00, 0x00, 0x00, 0x00


//--------------------- .nv.info._ZN3cub18CUB_300001_SM_10006detail11EmptyKernelIvEEvv --------------------------
	.section	.nv.info._ZN3cub18CUB_300001_SM_10006detail11EmptyKernelIvEEvv,"",@"SHT_CUDA_INFO"
	.sectionflags	@""
	.align	4


	//----- nvinfo : EIATTR_CUDA_API_VERSION
	.align		4
        /*0000*/ 	.byte	0x04, 0x37
        /*0002*/ 	.short	(.L_61 - .L_60)
.L_60:
        /*0004*/ 	.word	0x00000082


	//----- nvinfo : EIATTR_SPARSE_MMA_MASK
	.align		4
.L_61:
        /*0008*/ 	.byte	0x03, 0x50
        /*000a*/ 	.short	0x0000


	//----- nvinfo : EIATTR_MAXREG_COUNT
	.align		4
        /*000c*/ 	.byte	0x03, 0x1b
        /*000e*/ 	.short	0x00ff


	//----- nvinfo : EIATTR_MERCURY_ISA_VERSION
	.align		4
        /*0010*/ 	.byte	0x03, 0x5f
        /*0012*/ 	.short	0x0101


	//----- nvinfo : EIATTR_VRC_CTA_INIT_COUNT
	.align		4
        /*0014*/ 	.byte	0x02, 0x4a
	.zero		1
	.zero		1


	//----- nvinfo : EIATTR_EXIT_INSTR_OFFSETS
	.align		4
        /*0018*/ 	.byte	0x04, 0x1c
        /*001a*/ 	.short	(.L_63 - .L_62)


	//   ....[0]....
.L_62:
        /*001c*/ 	.word	0x00000010


	//----- nvinfo : EIATTR_SW_WAR
	.align		4
.L_63:
        /*0020*/ 	.byte	0x04, 0x36
        /*0022*/ 	.short	(.L_65 - .L_64)
.L_64:
        /*0024*/ 	.word	0x00000008
.L_65:


//--------------------- .nv.info._Z14distanceKernelPffi --------------------------
	.section	.nv.info._Z14distanceKernelPffi,"",@"SHT_CUDA_INFO"
	.sectionflags	@""
	.align	4


	//----- nvinfo : EIATTR_CUDA_API_VERSION
	.align		4
        /*0000*/ 	.byte	0x04, 0x37
        /*0002*/ 	.short	(.L_67 - .L_66)
.L_66:
        /*0004*/ 	.word	0x00000082


	//----- nvinfo : EIATTR_KPARAM_INFO
	.align		4
.L_67:
        /*0008*/ 	.byte	0x04, 0x17
        /*000a*/ 	.short	(.L_69 - .L_68)
.L_68:
        /*000c*/ 	.word	0x00000000
        /*0010*/ 	.short	0x0002
        /*0012*/ 	.short	0x000c
        /*0014*/ 	.byte	0x00, 0xf0, 0x11, 0x00


	//----- nvinfo : EIATTR_KPARAM_INFO
	.align		4
.L_69:
        /*0018*/ 	.byte	0x04, 0x17
        /*001a*/ 	.short	(.L_71 - .L_70)
.L_70:
        /*001c*/ 	.word	0x00000000
        /*0020*/ 	.short	0x0001
        /*0022*/ 	.short	0x0008
        /*0024*/ 	.byte	0x00, 0xf0, 0x11, 0x00


	//----- nvinfo : EIATTR_KPARAM_INFO
	.align		4
.L_71:
        /*0028*/ 	.byte	0x04, 0x17
        /*002a*/ 	.short	(.L_73 - .L_72)
.L_72:
        /*002c*/ 	.word	0x00000000
        /*0030*/ 	.short	0x0000
        /*0032*/ 	.short	0x0000
        /*0034*/ 	.byte	0x00, 0xf5, 0x21, 0x00


	//----- nvinfo : EIATTR_SPARSE_MMA_MASK
	.align		4
.L_73:
        /*0038*/ 	.byte	0x03, 0x50
        /*003a*/ 	.short	0x0000


	//----- nvinfo : EIATTR_MAXREG_COUNT
	.align		4
        /*003c*/ 	.byte	0x03, 0x1b
        /*003e*/ 	.short	0x00ff


	//----- nvinfo : EIATTR_EXTERNS
	.align		4
        /*0040*/ 	.byte	0x04, 0x0f
        /*0042*/ 	.short	(.L_75 - .L_74)


	//   ....[0]....
	.align		4
.L_74:
        /*0044*/ 	.word	index@(vprintf)


	//----- nvinfo : EIATTR_MERCURY_ISA_VERSION
	.align		4
.L_75:
        /*0048*/ 	.byte	0x03, 0x5f
        /*004a*/ 	.short	0x0101


	//----- nvinfo : EIATTR_VRC_CTA_INIT_COUNT
	.align		4
        /*004c*/ 	.byte	0x02, 0x4a
	.zero		1
	.zero		1


	//----- nvinfo : EIATTR_SYSCALL_OFFSETS
	.align		4
        /*0050*/ 	.byte	0x04, 0x46
        /*0052*/ 	.short	(.L_77 - .L_76)


	//   ....[0]....
.L_76:
        /*0054*/ 	.word	0x00000230


	//----- nvinfo : EIATTR_EXIT_INSTR_OFFSETS
	.align		4
.L_77:
        /*0058*/ 	.byte	0x04, 0x1c
        /*005a*/ 	.short	(.L_79 - .L_78)


	//   ....[0]....
.L_78:
        /*005c*/ 	.word	0x000003a0


	//----- nvinfo : EIATTR_CRS_STACK_SIZE
	.align		4
.L_79:
        /*0060*/ 	.byte	0x04, 0x1e
        /*0062*/ 	.short	(.L_81 - .L_80)
.L_80:
        /*0064*/ 	.word	0x00000000


	//----- nvinfo : EIATTR_CBANK_PARAM_SIZE
	.align		4
.L_81:
        /*0068*/ 	.byte	0x03, 0x19
        /*006a*/ 	.short	0x0010


	//----- nvinfo : EIATTR_PARAM_CBANK
	.align		4
        /*006c*/ 	.byte	0x04, 0x0a
        /*006e*/ 	.short	(.L_83 - .L_82)
	.align		4
.L_82:
        /*0070*/ 	.word	index@(.nv.constant0._Z14distanceKernelPffi)
        /*0074*/ 	.short	0x0380
        /*0076*/ 	.short	0x0010


	//----- nvinfo : EIATTR_SW_WAR
	.align		4
.L_83:
        /*0078*/ 	.byte	0x04, 0x36
        /*007a*/ 	.short	(.L_85 - .L_84)
.L_84:
        /*007c*/ 	.word	0x00000008
.L_85:


//--------------------- .nv.callgraph             --------------------------
	.section	.nv.callgraph,"",@"SHT_CUDA_CALLGRAPH"
	.align	4
	.sectionentsize	8
	.align		4
        /*0000*/ 	.word	0x00000000
	.align		4
        /*0004*/ 	.word	0xffffffff
	.align		4
        /*0008*/ 	.word	index@(_Z14distanceKernelPffi)
	.align		4
        /*000c*/ 	.word	index@(vprintf)
	.align		4
        /*0010*/ 	.word	0x00000000
	.align		4
        /*0014*/ 	.word	0xfffffffe
	.align		4
        /*0018*/ 	.word	0x00000000
	.align		4
        /*001c*/ 	.word	0xfffffffd
	.align		4
        /*0020*/ 	.word	0x00000000
	.align		4
        /*0024*/ 	.word	0xfffffffc


//--------------------- .nv.constant4             --------------------------
	.section	.nv.constant4,"a",@progbits
	.align	8
	.align		8
.nv.constant4:
        /*0000*/ 	.dword	_ZN34_INTERNAL_234f51c7_4_k_cu_c9cb829f4cuda3std3__45__cpo5beginE
	.align		8
        /*0008*/ 	.dword	_ZN34_INTERNAL_234f51c7_4_k_cu_c9cb829f4cuda3std3__45__cpo3endE
	.align		8
        /*0010*/ 	.dword	_ZN34_INTERNAL_234f51c7_4_k_cu_c9cb829f4cuda3std3__45__cpo6cbeginE
	.align		8
        /*0018*/ 	.dword	_ZN34_INTERNAL_234f51c7_4_k_cu_c9cb829f4cuda3std3__45__cpo4cendE
	.align		8
        /*0020*/ 	.dword	_ZN34_INTERNAL_234f51c7_4_k_cu_c9cb829f4cuda3std3__45__cpo6rbeginE
	.align		8
        /*0028*/ 	.dword	_ZN34_INTERNAL_234f51c7_4_k_cu_c9cb829f4cuda3std3__45__cpo4rendE
	.align		8
        /*0030*/ 	.dword	_ZN34_INTERNAL_234f51c7_4_k_cu_c9cb829f4cuda3std3__45__cpo7crbeginE
	.align		8
        /*0038*/ 	.dword	_ZN34_INTERNAL_234f51c7_4_k_cu_c9cb829f4cuda3std3__45__cpo5crendE
	.align		8
        /*0040*/ 	.dword	_ZN34_INTERNAL_234f51c7_4_k_cu_c9cb829f4cuda3std3__436_GLOBAL__N__234f51c7_4_k_cu_c9cb829f6ignoreE
	.align		8
        /*0048*/ 	.dword	_ZN34_INTERNAL_234f51c7_4_k_cu_c9cb829f4cuda3std3__419piecewise_constructE
	.align		8
        /*0050*/ 	.dword	_ZN34_INTERNAL_234f51c7_4_k_cu_c9cb829f4cuda3std3__48in_placeE
	.align		8
        /*0058*/ 	.dword	_ZN34_INTERNAL_234f51c7_4_k_cu_c9cb829f4cuda3std3__420unreachable_sentinelE
	.align		8
        /*0060*/ 	.dword	_ZN34_INTERNAL_234f51c7_4_k_cu_c9cb829f4cuda3std3__47nulloptE
	.align		8
        /*0068*/ 	.dword	_ZN34_INTERNAL_234f51c7_4_k_cu_c9cb829f4cuda3std3__48unexpectE
	.align		8
        /*0070*/ 	.dword	_ZN34_INTERNAL_234f51c7_4_k_cu_c9cb829f4cuda3std6ranges3__45__cpo4swapE
	.align		8
        /*0078*/ 	.dword	_ZN34_INTERNAL_234f51c7_4_k_cu_c9cb829f4cuda3std6ranges3__45__cpo9iter_moveE
	.align		8
        /*0080*/ 	.dword	_ZN34_INTERNAL_234f51c7_4_k_cu_c9cb829f4cuda3std6ranges3__45__cpo5beginE
	.align		8
        /*0088*/ 	.dword	_ZN34_INTERNAL_234f51c7_4_k_cu_c9cb829f4cuda3std6ranges3__45__cpo3endE
	.align		8
        /*0090*/ 	.dword	_ZN34_INTERNAL_234f51c7_4_k_cu_c9cb829f4cuda3std6ranges3__45__cpo6cbeginE
	.align		8
        /*0098*/ 	.dword	_ZN34_INTERNAL_234f51c7_4_k_cu_c9cb829f4cuda3std6ranges3__45__cpo4cendE
	.align		8
        /*00a0*/ 	.dword	_ZN34_INTERNAL_234f51c7_4_k_cu_c9cb829f4cuda3std6ranges3__45__cpo7advanceE
	.align		8
        /*00a8*/ 	.dword	_ZN34_INTERNAL_234f51c7_4_k_cu_c9cb829f4cuda3std6ranges3__45__cpo9iter_swapE
	.align		8
        /*00b0*/ 	.dword	_ZN34_INTERNAL_234f51c7_4_k_cu_c9cb829f4cuda3std6ranges3__45__cpo4nextE
	.align		8
        /*00b8*/ 	.dword	_ZN34_INTERNAL_234f51c7_4_k_cu_c9cb829f4cuda3std6ranges3__45__cpo4prevE
	.align		8
        /*00c0*/ 	.dword	_ZN34_INTERNAL_234f51c7_4_k_cu_c9cb829f4cuda3std6ranges3__45__cpo4dataE
	.align		8
        /*00c8*/ 	.dword	_ZN34_INTERNAL_234f51c7_4_k_cu_c9cb829f4cuda3std6ranges3__45__cpo5cdataE
	.align		8
        /*00d0*/ 	.dword	_ZN34_INTERNAL_234f51c7_4_k_cu_c9cb829f4cuda3std6ranges3__45__cpo4sizeE
	.align		8
        /*00d8*/ 	.dword	_ZN34_INTERNAL_234f51c7_4_k_cu_c9cb829f4cuda3std6ranges3__45__cpo5ssizeE
	.align		8
        /*00e0*/ 	.dword	_ZN34_INTERNAL_234f51c7_4_k_cu_c9cb829f4cuda3std6ranges3__45__cpo8distanceE
	.align		8
        /*00e8*/ 	.dword	_ZN34_INTERNAL_234f51c7_4_k_cu_c9cb829f6thrust24THRUST_300001_SM_1000_NS8cuda_cub3parE
	.align		8
        /*00f0*/ 	.dword	_ZN34_INTERNAL_234f51c7_4_k_cu_c9cb829f6thrust24THRUST_300001_SM_1000_NS8cuda_cub10par_nosyncE
	.align		8
        /*00f8*/ 	.dword	_ZN34_INTERNAL_234f51c7_4_k_cu_c9cb829f6thrust24THRUST_300001_SM_1000_NS6system6detail10sequential3seqE
	.align		8
        /*0100*/ 	.dword	_ZN34_INTERNAL_234f51c7_4_k_cu_c9cb829f6thrust24THRUST_300001_SM_1000_NS12placeholders2_1E
	.align		8
        /*0108*/ 	.dword	_ZN34_INTERNAL_234f51c7_4_k_cu_c9cb829f6thrust24THRUST_300001_SM_1000_NS12placeholders2_2E
	.align		8
        /*0110*/ 	.dword	_ZN34_INTERNAL_234f51c7_4_k_cu_c9cb829f6thrust24THRUST_300001_SM_1000_NS12placeholders2_3E
	.align		8
        /*0118*/ 	.dword	_ZN34_INTERNAL_234f51c7_4_k_cu_c9cb829f6thrust24THRUST_300001_SM_1000_NS12placeholders2_4E
	.align		8
        /*0120*/ 	.dword	_ZN34_INTERNAL_234f51c7_4_k_cu_c9cb829f6thrust24THRUST_300001_SM_1000_NS12placeholders2_5E
	.align		8
        /*0128*/ 	.dword	_ZN34_INTERNAL_234f51c7_4_k_cu_c9cb829f6thrust24THRUST_300001_SM_1000_NS12placeholders2_6E
	.align		8
        /*0130*/ 	.dword	_ZN34_INTERNAL_234f51c7_4_k_cu_c9cb829f6thrust24THRUST_300001_SM_1000_NS12placeholders2_7E
	.align		8
        /*0138*/ 	.dword	_ZN34_INTERNAL_234f51c7_4_k_cu_c9cb829f6thrust24THRUST_300001_SM_1000_NS12placeholders2_8E
	.align		8
        /*0140*/ 	.dword	_ZN34_INTERNAL_234f51c7_4_k_cu_c9cb829f6thrust24THRUST_300001_SM_1000_NS12placeholders2_9E
	.align		8
        /*0148*/ 	.dword	_ZN34_INTERNAL_234f51c7_4_k_cu_c9cb829f6thrust24THRUST_300001_SM_1000_NS12placeholders3_10E
	.align		8
        /*0150*/ 	.dword	_ZN34_INTERNAL_234f51c7_4_k_cu_c9cb829f6thrust24THRUST_300001_SM_1000_NS3seqE
	.align		8
        /*0158*/ 	.dword	$str
	.align		8
        /*0160*/ 	.dword	vprintf


//--------------------- .text._ZN3cub18CUB_300001_SM_10006detail11EmptyKernelIvEEvv --------------------------
	.section	.text._ZN3cub18CUB_300001_SM_10006detail11EmptyKernelIvEEvv,"ax",@progbits
	.align	128
        .global         _ZN3cub18CUB_300001_SM_10006detail11EmptyKernelIvEEvv
        .type           _ZN3cub18CUB_300001_SM_10006detail11EmptyKernelIvEEvv,@function
        .size           _ZN3cub18CUB_300001_SM_10006detail11EmptyKernelIvEEvv,(.L_x_22 - _ZN3cub18CUB_300001_SM_10006detail11EmptyKernelIvEEvv)
        .other          _ZN3cub18CUB_300001_SM_10006detail11EmptyKernelIvEEvv,@"STO_CUDA_ENTRY STV_DEFAULT"
_ZN3cub18CUB_300001_SM_10006detail11EmptyKernelIvEEvv:
.text._ZN3cub18CUB_300001_SM_10006detail11EmptyKernelIvEEvv:
[----:B------:R-:W-:Y:S01]  /*0000*/  LDC R1, c[0x0][0x37c] ;  /* 0x0000df00ff017b82 */ /* 0x000fe20000000800 */
[----:B------:R-:W-:Y:S05]  /*0010*/  EXIT ;  /* 0x000000000000794d */ /* 0x000fea0003800000 */
.L_x_0:
[----:B------:R-:W-:-:S00]  /*0020*/  BRA `(.L_x_0) ;  /* 0xfffffffc00fc7947 */ /* 0x000fc0000383ffff */
[----:B------:R-:W-:-:S00]  /*0030*/  NOP ;  /* 0x0000000000007918 */ /* 0x000fc00000000000 */
        /* <DEDUP_REMOVED lines=12> */
.L_x_22:


//--------------------- .text._Z14distanceKernelPffi --------------------------
	.section	.text._Z14distanceKernelPffi,"ax",@progbits
	.align	128
        .global         _Z14distanceKernelPffi
        .type           _Z14distanceKernelPffi,@function
        .size           _Z14distanceKernelPffi,(.L_x_21 - _Z14distanceKernelPffi)
        .other          _Z14distanceKernelPffi,@"STO_CUDA_ENTRY STV_DEFAULT"
_Z14distanceKernelPffi:
.text._Z14distanceKernelPffi:
[----:B------:R-:W0:Y:S01]  /*0000*/  LDC R1, c[0x0][0x37c] ;  /* 0x0000df00ff017b82 */ /* 0x000e220000000800 */
[----:B------:R-:W1:Y:S01]  /*0010*/  LDCU UR4, c[0x0][0x38c] ;  /* 0x00007180ff0477ac */ /* 0x000e620008000800 */
[----:B------:R-:W2:Y:S01]  /*0020*/  S2R R0, SR_TID.X ;  /* 0x0000000000007919 */ /* 0x000ea20000002100 */
[----:B0-----:R-:W-:Y:S01]  /*0030*/  VIADD R1, R1, 0xfffffff0 ;  /* 0xfffffff001017836 */ /* 0x001fe20000000000 */
[----:B------:R-:W-:Y:S01]  /*0040*/  BSSY.RECONVERGENT B0, `(.L_x_1) ;  /* 0x0000016000007945 */ /* 0x000fe20003800200 */
[----:B------:R-:W0:Y:S01]  /*0050*/  LDCU UR5, c[0x0][0x2fc] ;  /* 0x00005f80ff0577ac */ /* 0x000e220008000800 */
[----:B------:R-:W2:Y:S02]  /*0060*/  S2R R2, SR_CTAID.X ;  /* 0x0000000000027919 */ /* 0x000ea40000002500 */
[----:B------:R-:W2:Y:S01]  /*0070*/  LDC R3, c[0x0][0x360] ;  /* 0x0000d800ff037b82 */ /* 0x000ea20000000800 */
[----:B-1----:R-:W-:-:S06]  /*0080*/  UIADD3 UR4, UPT, UPT, UR4, -0x1, URZ ;  /* 0xffffffff04047890 */ /* 0x002fcc000fffe0ff */
[----:B------:R-:W-:-:S04]  /*0090*/  I2FP.F32.S32 R5, UR4 ;  /* 0x0000000400057c45 */ /* 0x000fc80008201400 */
[----:B------:R-:W1:Y:S01]  /*00a0*/  MUFU.RCP R6, R5 ;  /* 0x0000000500067308 */ /* 0x000e620000001000 */
[----:B------:R-:W3:Y:S01]  /*00b0*/  LDCU UR4, c[0x0][0x2f8] ;  /* 0x00005f00ff0477ac */ /* 0x000ee20008000800 */
[----:B--2---:R-:W-:-:S05]  /*00c0*/  IMAD R16, R2, R3, R0 ;  /* 0x0000000302107224 */ /* 0x004fca00078e0200 */
[----:B------:R-:W-:Y:S01]  /*00d0*/  I2FP.F32.S32 R4, R16 ;  /* 0x0000001000047245 */ /* 0x000fe20000201400 */
[----:B-1----:R-:W-:-:S03]  /*00e0*/  FFMA R7, -R5, R6, 1 ;  /* 0x3f80000005077423 */ /* 0x002fc60000000106 */
[----:B------:R-:W1:Y:S01]  /*00f0*/  FCHK P0, R4, R5 ;  /* 0x0000000504007302 */ /* 0x000e620000000000 */
[----:B------:R-:W-:Y:S01]  /*0100*/  FFMA R17, R6, R7, R6 ;  /* 0x0000000706117223 */ /* 0x000fe20000000006 */
[----:B---3--:R-:W-:-:S03]  /*0110*/  IADD3 R6, P1, PT, R1, UR4, RZ ;  /* 0x0000000401067c10 */ /* 0x008fc6000ff3e0ff */
[----:B------:R-:W-:Y:S02]  /*0120*/  FFMA R8, R4, R17, RZ ;  /* 0x0000001104087223 */ /* 0x000fe400000000ff */
[----:B0-----:R-:W-:Y:S02]  /*0130*/  IMAD.X R7, RZ, RZ, UR5, P1 ;  /* 0x00000005ff077e24 */ /* 0x001fe400088e06ff */
[----:B------:R-:W-:-:S04]  /*0140*/  FFMA R9, -R5, R8, R4 ;  /* 0x0000000805097223 */ /* 0x000fc80000000104 */
[----:B------:R-:W-:Y:S01]  /*0150*/  FFMA R17, R17, R9, R8 ;  /* 0x0000000911117223 */ /* 0x000fe20000000008 */
[----:B-1----:R-:W-:Y:S06]  /*0160*/  @!P0 BRA `(.L_x_2) ;  /* 0x00000000000c8947 */ /* 0x002fec0003800000 */
[----:B------:R-:W-:-:S07]  /*0170*/  MOV R8, 0x190 ;  /* 0x0000019000087802 */ /* 0x000fce0000000f00 */
[----:B------:R-:W-:Y:S05]  /*0180*/  CALL.REL.NOINC `($__internal_1_$__cuda_sm3x_div_rn_noftz_f32_slowpath) ;  /* 0x0000000000e47944 */ /* 0x000fea0003c00000 */
[----:B------:R-:W-:-:S07]  /*0190*/  IMAD.MOV.U32 R17, RZ, RZ, R4 ;  /* 0x000000ffff117224 */ /* 0x000fce00078e0004 */
.L_x_2:
[----:B------:R-:W-:Y:S05]  /*01a0*/  BSYNC.RECONVERGENT B0 ;  /* 0x0000000000007941 */ /* 0x000fea0003800200 */
.L_x_1:
[----:B------:R-:W-:Y:S01]  /*01b0*/  MOV R8, 0x160 ;  /* 0x0000016000087802 */ /* 0x000fe20000000f00 */
[----:B------:R0:W-:Y:S01]  /*01c0*/  STL.64 [R1], R2 ;  /* 0x0000000201007387 */ /* 0x0001e20000100a00 */
[----:B------:R-:W1:Y:S03]  /*01d0*/  LDCU.64 UR4, c[0x4][0x158] ;  /* 0x01002b00ff0477ac */ /* 0x000e660008000a00 */
[----:B------:R0:W-:Y:S01]  /*01e0*/  STL [R1+0x8], R0 ;  /* 0x0000080001007387 */ /* 0x0001e20000100800 */
[----:B------:R-:W2:Y:S01]  /*01f0*/  LDC.64 R8, c[0x4][R8] ;  /* 0x0100000008087b82 */ /* 0x000ea20000000a00 */
[----:B-1----:R-:W-:Y:S02]  /*0200*/  IMAD.U32 R4, RZ, RZ, UR4 ;  /* 0x00000004ff047e24 */ /* 0x002fe4000f8e00ff */
[----:B0-----:R-:W-:-:S07]  /*0210*/  IMAD.U32 R5, RZ, RZ, UR5 ;  /* 0x00000005ff057e24 */ /* 0x001fce000f8e00ff */
[----:B------:R-:W-:-:S07]  /*0220*/  LEPC R20, `(.L_x_3) ;  /* 0x000000001014794e */ /* 0x000fce0000000000 */
[----:B--2---:R-:W-:Y:S05]  /*0230*/  CALL.ABS.NOINC R8 ;  /* 0x0000000008007343 */ /* 0x004fea0003c00000 */
.L_x_3:
[----:B------:R-:W0:Y:S01]  /*0240*/  LDCU UR4, c[0x0][0x388] ;  /* 0x00007100ff0477ac */ /* 0x000e220008000800 */
[----:B------:R-:W1:Y:S01]  /*0250*/  LDC.64 R6, c[0x0][0x358] ;  /* 0x0000d600ff067b82 */ /* 0x000e620000000a00 */
[----:B------:R-:W-:Y:S01]  /*0260*/  BSSY.RECONVERGENT B0, `(.L_x_4) ;  /* 0x000000e000007945 */ /* 0x000fe20003800200 */
[----:B0-----:R-:W-:-:S04]  /*0270*/  FADD R17, -R17, UR4 ;  /* 0x0000000411117e21 */ /* 0x001fc80008000100 */
[----:B------:R-:W-:-:S04]  /*0280*/  FMUL R0, R17, R17 ;  /* 0x0000001111007220 */ /* 0x000fc80000400000 */
[----:B------:R-:W-:Y:S01]  /*0290*/  VIADD R2, R0, 0xf3000000 ;  /* 0xf300000000027836 */ /* 0x000fe20000000000 */
[----:B------:R0:W2:Y:S04]  /*02a0*/  MUFU.RSQ R3, R0 ;  /* 0x0000000000037308 */ /* 0x0000a80000001400 */
[----:B------:R-:W-:-:S13]  /*02b0*/  ISETP.GT.U32.AND P0, PT, R2, 0x727fffff, PT ;  /* 0x727fffff0200780c */ /* 0x000fda0003f04070 */
[----:B0-2---:R-:W-:Y:S05]  /*02c0*/  @!P0 BRA `(.L_x_5) ;  /* 0x00000000000c8947 */ /* 0x005fea0003800000 */
[----:B------:R-:W-:-:S07]  /*02d0*/  MOV R9, 0x2f0 ;  /* 0x000002f000097802 */ /* 0x000fce0000000f00 */
[----:B-1----:R-:W-:Y:S05]  /*02e0*/  CALL.REL.NOINC `($__internal_0_$__cuda_sm20_sqrt_rn_f32_slowpath) ;  /* 0x0000000000307944 */ /* 0x002fea0003c00000 */
[----:B------:R-:W-:Y:S05]  /*02f0*/  BRA `(.L_x_6) ;  /* 0x0000000000107947 */ /* 0x000fea0003800000 */
.L_x_5:
[----:B------:R-:W-:Y:S01]  /*0300*/  FMUL.FTZ R5, R0, R3 ;  /* 0x0000000300057220 */ /* 0x000fe20000410000 */
[----:B------:R-:W-:-:S03]  /*0310*/  FMUL.FTZ R2, R3, 0.5 ;  /* 0x3f00000003027820 */ /* 0x000fc60000410000 */
[----:B------:R-:W-:-:S04]  /*0320*/  FFMA R0, -R5, R5, R0 ;  /* 0x0000000505007223 */ /* 0x000fc80000000100 */
[----:B------:R-:W-:-:S07]  /*0330*/  FFMA R5, R0, R2, R5 ;  /* 0x0000000200057223 */ /* 0x000fce0000000005 */
.L_x_6:
[----:B------:R-:W-:Y:S05]  /*0340*/  BSYNC.RECONVERGENT B0 ;  /* 0x0000000000007941 */ /* 0x000fea0003800200 */
.L_x_4:
[----:B------:R-:W0:Y:S01]  /*0350*/  LDC.64 R2, c[0x0][0x380] ;  /* 0x0000e000ff027b82 */ /* 0x000e220000000a00 */
[----:B-1----:R-:W-:Y:S02]  /*0360*/  R2UR UR4, R6 ;  /* 0x00000000060472ca */ /* 0x002fe400000e0000 */
[----:B------:R-:W-:Y:S01]  /*0370*/  R2UR UR5, R7 ;  /* 0x00000000070572ca */ /* 0x000fe200000e0000 */
[----:B0-----:R-:W-:-:S12]  /*0380*/  IMAD.WIDE R16, R16, 0x4, R2 ;  /* 0x0000000410107825 */ /* 0x001fd800078e0202 */
[----:B------:R-:W-:Y:S01]  /*0390*/  STG.E desc[UR4][R16.64], R5 ;  /* 0x0000000510007986 */ /* 0x000fe2000c101904 */
[----:B------:R-:W-:Y:S05]  /*03a0*/  EXIT ;  /* 0x000000000000794d */ /* 0x000fea0003800000 */
        .weak           $__internal_0_$__cuda_sm20_sqrt_rn_f32_slowpath
        .type           $__internal_0_$__cuda_sm20_sqrt_rn_f32_slowpath,@function
        .size           $__internal_0_$__cuda_sm20_sqrt_rn_f32_slowpath,($__internal_1_$__cuda_sm3x_div_rn_noftz_f32_slowpath - $__internal_0_$__cuda_sm20_sqrt_rn_f32_slowpath)
$__internal_0_$__cuda_sm20_sqrt_rn_f32_slowpath:
[----:B------:R-:W-:-:S13]  /*03b0*/  LOP3.LUT P0, RZ, R0, 0x7fffffff, RZ, 0xc0, !PT ;  /* 0x7fffffff00ff7812 */ /* 0x000fda000780c0ff */
[----:B------:R-:W-:Y:S01]  /*03c0*/  @!P0 IMAD.MOV.U32 R2, RZ, RZ, R0 ;  /* 0x000000ffff028224 */ /* 0x000fe200078e0000 */
[----:B------:R-:W-:Y:S06]  /*03d0*/  @!P0 BRA `(.L_x_7) ;  /* 0x0000000000408947 */ /* 0x000fec0003800000 */
[----:B------:R-:W-:-:S13]  /*03e0*/  FSETP.GEU.FTZ.AND P0, PT, R0, RZ, PT ;  /* 0x000000ff0000720b */ /* 0x000fda0003f1e000 */
[----:B------:R-:W-:Y:S01]  /*03f0*/  @!P0 IMAD.MOV.U32 R2, RZ, RZ, 0x7fffffff ;  /* 0x7fffffffff028424 */ /* 0x000fe200078e00ff */
[----:B------:R-:W-:Y:S06]  /*0400*/  @!P0 BRA `(.L_x_7) ;  /* 0x0000000000348947 */ /* 0x000fec0003800000 */
[----:B------:R-:W-:-:S13]  /*0410*/  FSETP.GTU.FTZ.AND P0, PT, |R0|, +INF , PT ;  /* 0x7f8000000000780b */ /* 0x000fda0003f1c200 */
[----:B------:R-:W-:Y:S01]  /*0420*/  @P0 FADD.FTZ R2, R0, 1 ;  /* 0x3f80000000020421 */ /* 0x000fe20000010000 */
[----:B------:R-:W-:Y:S06]  /*0430*/  @P0 BRA `(.L_x_7) ;  /* 0x0000000000280947 */ /* 0x000fec0003800000 */
[----:B------:R-:W-:-:S13]  /*0440*/  FSETP.NEU.FTZ.AND P0, PT, |R0|, +INF , PT ;  /* 0x7f8000000000780b */ /* 0x000fda0003f1d200 */
[----:B------:R-:W-:-:S04]  /*0450*/  @P0 FFMA R3, R0, 1.84467440737095516160e+19, RZ ;  /* 0x5f80000000030823 */ /* 0x000fc800000000ff */
[----:B------:R-:W0:Y:S02]  /*0460*/  @P0 MUFU.RSQ R2, R3 ;  /* 0x0000000300020308 */ /* 0x000e240000001400 */
[----:B0-----:R-:W-:Y:S01]  /*0470*/  @P0 FMUL.FTZ R4, R3, R2 ;  /* 0x0000000203040220 */ /* 0x001fe20000410000 */
[----:B------:R-:W-:Y:S01]  /*0480*/  @P0 FMUL.FTZ R8, R2, 0.5 ;  /* 0x3f00000002080820 */ /* 0x000fe20000410000 */
[----:B------:R-:W-:Y:S02]  /*0490*/  @!P0 IMAD.MOV.U32 R2, RZ, RZ, R0 ;  /* 0x000000ffff028224 */ /* 0x000fe400078e0000 */
[----:B------:R-:W-:-:S04]  /*04a0*/  @P0 FADD.FTZ R5, -R4, -RZ ;  /* 0x800000ff04050221 */ /* 0x000fc80000010100 */
[----:B------:R-:W-:-:S04]  /*04b0*/  @P0 FFMA R5, R4, R5, R3 ;  /* 0x0000000504050223 */ /* 0x000fc80000000003 */
[----:B------:R-:W-:-:S04]  /*04c0*/  @P0 FFMA R5, R5, R8, R4 ;  /* 0x0000000805050223 */ /* 0x000fc80000000004 */
[----:B------:R-:W-:-:S07]  /*04d0*/  @P0 FMUL.FTZ R2, R5, 2.3283064365386962891e-10 ;  /* 0x2f80000005020820 */ /* 0x000fce0000410000 */
.L_x_7:
[----:B------:R-:W-:Y:S01]  /*04e0*/  IMAD.MOV.U32 R5, RZ, RZ, R2 ;  /* 0x000000ffff057224 */ /* 0x000fe200078e0002 */
[----:B------:R-:W-:Y:S01]  /*04f0*/  MOV R2, R9 ;  /* 0x0000000900027202 */ /* 0x000fe20000000f00 */
[----:B------:R-:W-:-:S04]  /*0500*/  IMAD.MOV.U32 R3, RZ, RZ, 0x0 ;  /* 0x00000000ff037424 */ /* 0x000fc800078e00ff */
[----:B------:R-:W-:Y:S05]  /*0510*/  RET.REL.NODEC R2 `(_Z14distanceKernelPffi) ;  /* 0xfffffff802b87950 */ /* 0x000fea0003c3ffff */
        .weak           $__internal_1_$__cuda_sm3x_div_rn_noftz_f32_slowpath
        .type           $__internal_1_$__cuda_sm3x_div_rn_noftz_f32_slowpath,@function
        .size           $__internal_1_$__cuda_sm3x_div_rn_noftz_f32_slowpath,(.L_x_21 - $__internal_1_$__cuda_sm3x_div_rn_noftz_f32_slowpath)
$__internal_1_$__cuda_sm3x_div_rn_noftz_f32_slowpath:
[--C-:B------:R-:W-:Y:S01]  /*0520*/  SHF.R.U32.HI R10, RZ, 0x17, R5.reuse ;  /* 0x00000017ff0a7819 */ /* 0x100fe20000011605 */
[----:B------:R-:W-:Y:S01]  /*0530*/  BSSY.RECONVERGENT B1, `(.L_x_8) ;  /* 0x0000064000017945 */ /* 0x000fe20003800200 */
[--C-:B------:R-:W-:Y:S01]  /*0540*/  SHF.R.U32.HI R9, RZ, 0x17, R4.reuse ;  /* 0x00000017ff097819 */ /* 0x100fe20000011604 */
[----:B------:R-:W-:Y:S01]  /*0550*/  IMAD.MOV.U32 R12, RZ, RZ, R4 ;  /* 0x000000ffff0c7224 */ /* 0x000fe200078e0004 */
[----:B------:R-:W-:Y:S01]  /*0560*/  LOP3.LUT R10, R10, 0xff, RZ, 0xc0, !PT ;  /* 0x000000ff0a0a7812 */ /* 0x000fe200078ec0ff */
[----:B------:R-:W-:Y:S01]  /*0570*/  IMAD.MOV.U32 R13, RZ, RZ, R5 ;  /* 0x000000ffff0d7224 */ /* 0x000fe200078e0005 */
[----:B------:R-:W-:-:S03]  /*0580*/  LOP3.LUT R11, R9, 0xff, RZ, 0xc0, !PT ;  /* 0x000000ff090b7812 */ /* 0x000fc600078ec0ff */
[----:B------:R-:W-:Y:S02]  /*0590*/  VIADD R15, R10, 0xffffffff ;  /* 0xffffffff0a0f7836 */ /* 0x000fe40000000000 */
[----:B------:R-:W-:-:S03]  /*05a0*/  VIADD R14, R11, 0xffffffff ;  /* 0xffffffff0b0e7836 */ /* 0x000fc60000000000 */
[----:B------:R-:W-:-:S04]  /*05b0*/  ISETP.GT.U32.AND P0, PT, R15, 0xfd, PT ;  /* 0x000000fd0f00780c */ /* 0x000fc80003f04070 */
[----:B------:R-:W-:-:S13]  /*05c0*/  ISETP.GT.U32.OR P0, PT, R14, 0xfd, P0 ;  /* 0x000000fd0e00780c */ /* 0x000fda0000704470 */
[----:B------:R-:W-:Y:S01]  /*05d0*/  @!P0 IMAD.MOV.U32 R9, RZ, RZ, RZ ;  /* 0x000000ffff098224 */ /* 0x000fe200078e00ff */
[----:B------:R-:W-:Y:S06]  /*05e0*/  @!P0 BRA `(.L_x_9) ;  /* 0x00000000005c8947 */ /* 0x000fec0003800000 */
[----:B------:R-:W-:Y:S02]  /*05f0*/  FSETP.GTU.FTZ.AND P0, PT, |R4|, +INF , PT ;  /* 0x7f8000000400780b */ /* 0x000fe40003f1c200 */
[----:B------:R-:W-:-:S04]  /*0600*/  FSETP.GTU.FTZ.AND P1, PT, |R5|, +INF , PT ;  /* 0x7f8000000500780b */ /* 0x000fc80003f3c200 */
[----:B------:R-:W-:-:S13]  /*0610*/  PLOP3.LUT P0, PT, P0, P1, PT, 0xf8, 0x8f ;  /* 0x00000000008f781c */ /* 0x000fda0000703f70 */
[----:B------:R-:W-:Y:S05]  /*0620*/  @P0 BRA `(.L_x_10) ;  /* 0x00000004004c0947 */ /* 0x000fea0003800000 */
[----:B------:R-:W-:-:S13]  /*0630*/  LOP3.LUT P0, RZ, R13, 0x7fffffff, R12, 0xc8, !PT ;  /* 0x7fffffff0dff7812 */ /* 0x000fda000780c80c */
[----:B------:R-:W-:Y:S05]  /*0640*/  @!P0 BRA `(.L_x_11) ;  /* 0x00000004003c8947 */ /* 0x000fea0003800000 */
[C---:B------:R-:W-:Y:S02]  /*0650*/  FSETP.NEU.FTZ.AND P2, PT, |R4|.reuse, +INF , PT ;  /* 0x7f8000000400780b */ /* 0x040fe40003f5d200 */
[----:B------:R-:W-:Y:S02]  /*0660*/  FSETP.NEU.FTZ.AND P1, PT, |R5|, +INF , PT ;  /* 0x7f8000000500780b */ /* 0x000fe40003f3d200 */
[----:B------:R-:W-:-:S11]  /*0670*/  FSETP.NEU.FTZ.AND P0, PT, |R4|, +INF , PT ;  /* 0x7f8000000400780b */ /* 0x000fd60003f1d200 */
[----:B------:R-:W-:Y:S05]  /*0680*/  @!P1 BRA !P2, `(.L_x_11) ;  /* 0x00000004002c9947 */ /* 0x000fea0005000000 */
[----:B------:R-:W-:-:S04]  /*0690*/  LOP3.LUT P2, RZ, R12, 0x7fffffff, RZ, 0xc0, !PT ;  /* 0x7fffffff0cff7812 */ /* 0x000fc8000784c0ff */
[----:B------:R-:W-:-:S13]  /*06a0*/  PLOP3.LUT P1, PT, P1, P2, PT, 0x2f, 0xf2 ;  /* 0x0000000000f2781c */ /* 0x000fda0000f24577 */
[----:B------:R-:W-:Y:S05]  /*06b0*/  @P1 BRA `(.L_x_12) ;  /* 0x0000000400181947 */ /* 0x000fea0003800000 */
[----:B------:R-:W-:-:S04]  /*06c0*/  LOP3.LUT P1, RZ, R13, 0x7fffffff, RZ, 0xc0, !PT ;  /* 0x7fffffff0dff7812 */ /* 0x000fc8000782c0ff */
[----:B------:R-:W-:-:S13]  /*06d0*/  PLOP3.LUT P0, PT, P0, P1, PT, 0x2f, 0xf2 ;  /* 0x0000000000f2781c */ /* 0x000fda0000702577 */
[----:B------:R-:W-:Y:S05]  /*06e0*/  @P0 BRA `(.L_x_13) ;  /* 0x0000000400000947 */ /* 0x000fea0003800000 */
[----:B------:R-:W-:Y:S02]  /*06f0*/  ISETP.GE.AND P0, PT, R14, RZ, PT ;  /* 0x000000ff0e00720c */ /* 0x000fe40003f06270 */
[----:B------:R-:W-:-:S11]  /*0700*/  ISETP.GE.AND P1, PT, R15, RZ, PT ;  /* 0x000000ff0f00720c */ /* 0x000fd60003f26270 */
[----:B------:R-:W-:Y:S01]  /*0710*/  @P0 MOV R9, RZ ;  /* 0x000000ff00090202 */ /* 0x000fe20000000f00 */
[----:B------:R-:W-:Y:S02]  /*0720*/  @!P0 IMAD.MOV.U32 R9, RZ, RZ, -0x40 ;  /* 0xffffffc0ff098424 */ /* 0x000fe400078e00ff */
[----:B------:R-:W-:Y:S01]  /*0730*/  @!P0 FFMA R12, R4, 1.84467440737095516160e+19, RZ ;  /* 0x5f800000040c8823 */ /* 0x000fe200000000ff */
[----:B------:R-:W-:Y:S01]  /*0740*/  @!P1 FFMA R13, R5, 1.84467440737095516160e+19, RZ ;  /* 0x5f800000050d9823 */ /* 0x000fe200000000ff */
[----:B------:R-:W-:-:S07]  /*0750*/  @!P1 VIADD R9, R9, 0x40 ;  /* 0x0000004009099836 */ /* 0x000fce0000000000 */
.L_x_9:
[----:B------:R-:W-:Y:S01]  /*0760*/  LEA R4, R10, 0xc0800000, 0x17 ;  /* 0xc08000000a047811 */ /* 0x000fe200078eb8ff */
[----:B------:R-:W-:Y:S01]  /*0770*/  VIADD R11, R11, 0xffffff81 ;  /* 0xffffff810b0b7836 */ /* 0x000fe20000000000 */
[----:B------:R-:W-:Y:S03]  /*0780*/  BSSY.RECONVERGENT B2, `(.L_x_14) ;  /* 0x0000035000027945 */ /* 0x000fe60003800200 */
[----:B------:R-:W-:Y:S01]  /*0790*/  IMAD.IADD R13, R13, 0x1, -R4 ;  /* 0x000000010d0d7824 */ /* 0x000fe200078e0a04 */
[C---:B------:R-:W-:Y:S01]  /*07a0*/  IADD3 R10, PT, PT, R11.reuse, 0x7f, -R10 ;  /* 0x0000007f0b0a7810 */ /* 0x040fe20007ffe80a */
[----:B------:R-:W-:Y:S02]  /*07b0*/  IMAD R4, R11, -0x800000, R12 ;  /* 0xff8000000b047824 */ /* 0x000fe400078e020c */
[----:B------:R-:W0:Y:S01]  /*07c0*/  MUFU.RCP R5, R13 ;  /* 0x0000000d00057308 */ /* 0x000e220000001000 */
[----:B------:R-:W-:Y:S01]  /*07d0*/  FADD.FTZ R15, -R13, -RZ ;  /* 0x800000ff0d0f7221 */ /* 0x000fe20000010100 */
[----:B------:R-:W-:-:S03]  /*07e0*/  IMAD.IADD R10, R10, 0x1, R9 ;  /* 0x000000010a0a7824 */ /* 0x000fc600078e0209 */
[----:B0-----:R-:W-:-:S04]  /*07f0*/  FFMA R14, R5, R15, 1 ;  /* 0x3f800000050e7423 */ /* 0x001fc8000000000f */
[----:B------:R-:W-:-:S04]  /*0800*/  FFMA R14, R5, R14, R5 ;  /* 0x0000000e050e7223 */ /* 0x000fc80000000005 */
[----:B------:R-:W-:-:S04]  /*0810*/  FFMA R5, R4, R14, RZ ;  /* 0x0000000e04057223 */ /* 0x000fc800000000ff */
[----:B------:R-:W-:-:S04]  /*0820*/  FFMA R12, R15, R5, R4 ;  /* 0x000000050f0c7223 */ /* 0x000fc80000000004 */
[----:B------:R-:W-:-:S04]  /*0830*/  FFMA R17, R14, R12, R5 ;  /* 0x0000000c0e117223 */ /* 0x000fc80000000005 */
[----:B------:R-:W-:-:S04]  /*0840*/  FFMA R12, R15, R17, R4 ;  /* 0x000000110f0c7223 */ /* 0x000fc80000000004 */
[----:B------:R-:W-:-:S05]  /*0850*/  FFMA R4, R14, R12, R17 ;  /* 0x0000000c0e047223 */ /* 0x000fca0000000011 */
[----:B------:R-:W-:-:S04]  /*0860*/  SHF.R.U32.HI R5, RZ, 0x17, R4 ;  /* 0x00000017ff057819 */ /* 0x000fc80000011604 */
[----:B------:R-:W-:-:S05]  /*0870*/  LOP3.LUT R5, R5, 0xff, RZ, 0xc0, !PT ;  /* 0x000000ff05057812 */ /* 0x000fca00078ec0ff */
[----:B------:R-:W-:-:S05]  /*0880*/  IMAD.IADD R11, R5, 0x1, R10 ;  /* 0x00000001050b7824 */ /* 0x000fca00078e020a */
[----:B------:R-:W-:-:S04]  /*0890*/  IADD3 R5, PT, PT, R11, -0x1, RZ ;  /* 0xffffffff0b057810 */ /* 0x000fc80007ffe0ff */
[----:B------:R-:W-:-:S13]  /*08a0*/  ISETP.GE.U32.AND P0, PT, R5, 0xfe, PT ;  /* 0x000000fe0500780c */ /* 0x000fda0003f06070 */
[----:B------:R-:W-:Y:S05]  /*08b0*/  @!P0 BRA `(.L_x_15) ;  /* 0x0000000000808947 */ /* 0x000fea0003800000 */
[----:B------:R-:W-:-:S13]  /*08c0*/  ISETP.GT.AND P0, PT, R11, 0xfe, PT ;  /* 0x000000fe0b00780c */ /* 0x000fda0003f04270 */
[----:B------:R-:W-:Y:S05]  /*08d0*/  @P0 BRA `(.L_x_16) ;  /* 0x00000000006c0947 */ /* 0x000fea0003800000 */
[----:B------:R-:W-:-:S13]  /*08e0*/  ISETP.GE.AND P0, PT, R11, 0x1, PT ;  /* 0x000000010b00780c */ /* 0x000fda0003f06270 */
[----:B------:R-:W-:Y:S05]  /*08f0*/  @P0 BRA `(.L_x_17) ;  /* 0x0000000000740947 */ /* 0x000fea0003800000 */
[----:B------:R-:W-:Y:S02]  /*0900*/  ISETP.GE.AND P0, PT, R11, -0x18, PT ;  /* 0xffffffe80b00780c */ /* 0x000fe40003f06270 */
[----:B------:R-:W-:-:S11]  /*0910*/  LOP3.LUT R4, R4, 0x80000000, RZ, 0xc0, !PT ;  /* 0x8000000004047812 */ /* 0x000fd600078ec0ff */
[----:B------:R-:W-:Y:S05]  /*0920*/  @!P0 BRA `(.L_x_17) ;  /* 0x0000000000688947 */ /* 0x000fea0003800000 */
[CCC-:B------:R-:W-:Y:S01]  /*0930*/  FFMA.RZ R5, R14.reuse, R12.reuse, R17.reuse ;  /* 0x0000000c0e057223 */ /* 0x1c0fe2000000c011 */
[CCC-:B------:R-:W-:Y:S01]  /*0940*/  FFMA.RM R10, R14.reuse, R12.reuse, R17.reuse ;  /* 0x0000000c0e0a7223 */ /* 0x1c0fe20000004011 */
[C---:B------:R-:W-:Y:S02]  /*0950*/  ISETP.NE.AND P2, PT, R11.reuse, RZ, PT ;  /* 0x000000ff0b00720c */ /* 0x040fe40003f45270 */
[----:B------:R-:W-:Y:S02]  /*0960*/  ISETP.NE.AND P1, PT, R11, RZ, PT ;  /* 0x000000ff0b00720c */ /* 0x000fe40003f25270 */
[----:B------:R-:W-:Y:S01]  /*0970*/  LOP3.LUT R9, R5, 0x7fffff, RZ, 0xc0, !PT ;  /* 0x007fffff05097812 */ /* 0x000fe200078ec0ff */
[----:B------:R-:W-:Y:S01]  /*0980*/  FFMA.RP R5, R14, R12, R17 ;  /* 0x0000000c0e057223 */ /* 0x000fe20000008011 */
[----:B------:R-:W-:Y:S02]  /*0990*/  VIADD R12, R11, 0x20 ;  /* 0x000000200b0c7836 */ /* 0x000fe40000000000 */
[----:B------:R-:W-:Y:S01]  /*09a0*/  LOP3.LUT R9, R9, 0x800000, RZ, 0xfc, !PT ;  /* 0x0080000009097812 */ /* 0x000fe200078efcff */
[----:B------:R-:W-:Y:S01]  /*09b0*/  IMAD.MOV R11, RZ, RZ, -R11 ;  /* 0x000000ffff0b7224 */ /* 0x000fe200078e0a0b */
[----:B------:R-:W-:-:S02]  /*09c0*/  FSETP.NEU.FTZ.AND P0, PT, R5, R10, PT ;  /* 0x0000000a0500720b */ /* 0x000fc40003f1d000 */
[----:B------:R-:W-:Y:S02]  /*09d0*/  SHF.L.U32 R12, R9, R12, RZ ;  /* 0x0000000c090c7219 */ /* 0x000fe400000006ff */
[----:B------:R-:W-:Y:S02]  /*09e0*/  SEL R10, R11, RZ, P2 ;  /* 0x000000ff0b0a7207 */ /* 0x000fe40001000000 */
[----:B------:R-:W-:Y:S02]  /*09f0*/  ISETP.NE.AND P1, PT, R12, RZ, P1 ;  /* 0x000000ff0c00720c */ /* 0x000fe40000f25270 */
[----:B------:R-:W-:Y:S02]  /*0a00*/  SHF.R.U32.HI R10, RZ, R10, R9 ;  /* 0x0000000aff0a7219 */ /* 0x000fe40000011609 */
[----:B------:R-:W-:Y:S02]  /*0a10*/  PLOP3.LUT P0, PT, P0, P1, PT, 0xf8, 0x8f ;  /* 0x00000000008f781c */ /* 0x000fe40000703f70 */
[----:B------:R-:W-:-:S02]  /*0a20*/  SHF.R.U32.HI R12, RZ, 0x1, R10 ;  /* 0x00000001ff0c7819 */ /* 0x000fc4000001160a */
[----:B------:R-:W-:-:S04]  /*0a30*/  SEL R5, RZ, 0x1, !P0 ;  /* 0x00000001ff057807 */ /* 0x000fc80004000000 */
[----:B------:R-:W-:-:S04]  /*0a40*/  LOP3.LUT R5, R5, 0x1, R12, 0xf8, !PT ;  /* 0x0000000105057812 */ /* 0x000fc800078ef80c */
[----:B------:R-:W-:-:S05]  /*0a50*/  LOP3.LUT R5, R5, R10, RZ, 0xc0, !PT ;  /* 0x0000000a05057212 */ /* 0x000fca00078ec0ff */
[----:B------:R-:W-:-:S05]  /*0a60*/  IMAD.IADD R5, R12, 0x1, R5 ;  /* 0x000000010c057824 */ /* 0x000fca00078e0205 */
[----:B------:R-:W-:Y:S01]  /*0a70*/  LOP3.LUT R4, R5, R4, RZ, 0xfc, !PT ;  /* 0x0000000405047212 */ /* 0x000fe200078efcff */
[----:B------:R-:W-:Y:S06]  /*0a80*/  BRA `(.L_x_17) ;  /* 0x0000000000107947 */ /* 0x000fec0003800000 */
.L_x_16:
[----:B------:R-:W-:-:S04]  /*0a90*/  LOP3.LUT R4, R4, 0x80000000, RZ, 0xc0, !PT ;  /* 0x8000000004047812 */ /* 0x000fc800078ec0ff */
[----:B------:R-:W-:Y:S01]  /*0aa0*/  LOP3.LUT R4, R4, 0x7f800000, RZ, 0xfc, !PT ;  /* 0x7f80000004047812 */ /* 0x000fe200078efcff */
[----:B------:R-:W-:Y:S06]  /*0ab0*/  BRA `(.L_x_17) ;  /* 0x0000000000047947 */ /* 0x000fec0003800000 */
.L_x_15:
[----:B------:R-:W-:-:S07]  /*0ac0*/  IMAD R4, R10, 0x800000, R4 ;  /* 0x008000000a047824 */ /* 0x000fce00078e0204 */
.L_x_17:
[----:B------:R-:W-:Y:S05]  /*0ad0*/  BSYNC.RECONVERGENT B2 ;  /* 0x0000000000027941 */ /* 0x000fea0003800200 */
.L_x_14:
[----:B------:R-:W-:Y:S05]  /*0ae0*/  BRA `(.L_x_18) ;  /* 0x0000000000207947 */ /* 0x000fea0003800000 */
.L_x_13:
[----:B------:R-:W-:-:S04]  /*0af0*/  LOP3.LUT R4, R13, 0x80000000, R12, 0x48, !PT ;  /* 0x800000000d047812 */ /* 0x000fc800078e480c */
[----:B------:R-:W-:Y:S01]  /*0b00*/  LOP3.LUT R4, R4, 0x7f800000, RZ, 0xfc, !PT ;  /* 0x7f80000004047812 */ /* 0x000fe200078efcff */
[----:B------:R-:W-:Y:S06]  /*0b10*/  BRA `(.L_x_18) ;  /* 0x0000000000147947 */ /* 0x000fec0003800000 */
.L_x_12:
[----:B------:R-:W-:Y:S01]  /*0b20*/  LOP3.LUT R4, R13, 0x80000000, R12, 0x48, !PT ;  /* 0x800000000d047812 */ /* 0x000fe200078e480c */
[----:B------:R-:W-:Y:S06]  /*0b30*/  BRA `(.L_x_18) ;  /* 0x00000000000c7947 */ /* 0x000fec0003800000 */
.L_x_11:
[----:B------:R-:W0:Y:S01]  /*0b40*/  MUFU.RSQ R4, -QNAN ;  /* 0xffc0000000047908 */ /* 0x000e220000001400 */
[----:B------:R-:W-:Y:S05]  /*0b50*/  BRA `(.L_x_18) ;  /* 0x0000000000047947 */ /* 0x000fea0003800000 */
.L_x_10:
[----:B------:R-:W-:-:S07]  /*0b60*/  FADD.FTZ R4, R4, R5 ;  /* 0x0000000504047221 */ /* 0x000fce0000010000 */
.L_x_18:
[----:B------:R-:W-:Y:S05]  /*0b70*/  BSYNC.RECONVERGENT B1 ;  /* 0x0000000000017941 */ /* 0x000fea0003800200 */
.L_x_8:
[----:B------:R-:W-:-:S04]  /*0b80*/  IMAD.MOV.U32 R9, RZ, RZ, 0x0 ;  /* 0x00000000ff097424 */ /* 0x000fc800078e00ff */
[----:B0-----:R-:W-:Y:S05]  /*0b90*/  RET.REL.NODEC R8 `(_Z14distanceKernelPffi) ;  /* 0xfffffff408187950 */ /* 0x001fea0003c3ffff */
.L_x_19:
        /* <DEDUP_REMOVED lines=14> */
.L_x_21:


//--------------------- .nv.global.init           --------------------------
	.section	.nv.global.init,"aw",@progbits
.nv.global.init:
	.type		$str,@object
	.size		$str,(.L_43 - $str)
$str:
        /*0000*/ 	.byte	0x48, 0x65, 0x6c, 0x6c, 0x6f, 0x20, 0x66, 0x72, 0x6f, 0x6d, 0x20, 0x62, 0x6c, 0x6f, 0x63, 0x6b
        /*0010*/ 	.byte	0x20, 0x25, 0x32, 0x64, 0x20, 0x28, 0x25, 0x32, 0x64, 0x29, 0x2c, 0x20, 0x74, 0x68, 0x72, 0x65
        /*0020*/ 	.byte	0x61, 0x64, 0x20, 0x25, 0x32, 0x64, 0x0a, 0x00
.L_43:


//--------------------- .nv.shared.reserved.0     --------------------------
	.section	.nv.shared.reserved.0,"aw",@nobits
	.weak		__nv_reservedSMEM_offset_0_alias
	.size		__nv_reservedSMEM_offset_0_alias, 0, 64
	.other		__nv_reservedSMEM_offset_0_alias,@"STO_CUDA_RESERVED_SHARED STV_DEFAULT"
__nv_reservedSMEM_offset_0_alias:
	.zero		0
	.zero		64


//--------------------- .nv.global                --------------------------
	.section	.nv.global,"aw",@nobits
.nv.global:
	.type		_ZN34_INTERNAL_234f51c7_4_k_cu_c9cb829f6thrust24THRUST_300001_SM_1000_NS3seqE,@object
	.size		_ZN34_INTERNAL_234f51c7_4_k_cu_c9cb829f6thrust24THRUST_300001_SM_1000_NS3seqE,(_ZN34_INTERNAL_234f51c7_4_k_cu_c9cb829f4cuda3std3__48in_placeE - _ZN34_INTERNAL_234f51c7_4_k_cu_c9cb829f6thrust24THRUST_300001_SM_1000_NS3seqE)
_ZN34_INTERNAL_234f51c7_4_k_cu_c9cb829f6thrust24THRUST_300001_SM_1000_NS3seqE:
	.zero		1
	.type		_ZN34_INTERNAL_234f51c7_4_k_cu_c9cb829f4cuda3std3__48in_placeE,@object
	.size		_ZN34_INTERNAL_234f51c7_4_k_cu_c9cb829f4cuda3std3__48in_placeE,(_ZN34_INTERNAL_234f51c7_4_k_cu_c9cb829f4cuda3std6ranges3__45__cpo4sizeE - _ZN34_INTERNAL_234f51c7_4_k_cu_c9cb829f4cuda3std3__48in_placeE)
_ZN34_INTERNAL_234f51c7_4_k_cu_c9cb829f4cuda3std3__48in_placeE:
	.zero		1
	.type		_ZN34_INTERNAL_234f51c7_4_k_cu_c9cb829f4cuda3std6ranges3__45__cpo4sizeE,@object
	.size		_ZN34_INTERNAL_234f51c7_4_k_cu_c9cb829f4cuda3std6ranges3__45__cpo4sizeE,(_ZN34_INTERNAL_234f51c7_4_k_cu_c9cb829f6thrust24THRUST_300001_SM_1000_NS12placeholders2_3E - _ZN34_INTERNAL_234f51c7_4_k_cu_c9cb829f4cuda3std6ranges3__45__cpo4sizeE)
_ZN34_INTERNAL_234f51c7_4_k_cu_c9cb829f4cuda3std6ranges3__45__cpo4sizeE:
	.zero		1
	.type		_ZN34_INTERNAL_234f51c7_4_k_cu_c9cb829f6thrust24THRUST_300001_SM_1000_NS12placeholders2_3E,@object
	.size		_ZN34_INTERNAL_234f51c7_4_k_cu_c9cb829f6thrust24THRUST_300001_SM_1000_NS12placeholders2_3E,(_ZN34_INTERNAL_234f51c7_4_k_cu_c9cb829f4cuda3std3__45__cpo6cbeginE - _ZN34_INTERNAL_234f51c7_4_k_cu_c9cb829f6thrust24THRUST_300001_SM_1000_NS12placeholders2_3E)
_ZN34_INTERNAL_234f51c7_4_k_cu_c9cb829f6thrust24THRUST_300001_SM_1000_NS12placeholders2_3E:
	.zero		1
	.type		_ZN34_INTERNAL_234f51c7_4_k_cu_c9cb829f4cuda3std3__45__cpo6cbeginE,@object
	.size		_ZN34_INTERNAL_234f51c7_4_k_cu_c9cb829f4cuda3std3__45__cpo6cbeginE,(_ZN34_INTERNAL_234f51c7_4_k_cu_c9cb829f4cuda3std6ranges3__45__cpo6cbeginE - _ZN34_INTERNAL_234f51c7_4_k_cu_c9cb829f4cuda3std3__45__cpo6cbeginE)
_ZN34_INTERNAL_234f51c7_4_k_cu_c9cb829f4cuda3std3__45__cpo6cbeginE:
	.zero		1
	.type		_ZN34_INTERNAL_234f51c7_4_k_cu_c9cb829f4cuda3std6ranges3__45__cpo6cbeginE,@object
	.size		_ZN34_INTERNAL_234f51c7_4_k_cu_c9cb829f4cuda3std6ranges3__45__cpo6cbeginE,(_ZN34_INTERNAL_234f51c7_4_k_cu_c9cb829f6thrust24THRUST_300001_SM_1000_NS12placeholders2_7E - _ZN34_INTERNAL_234f51c7_4_k_cu_c9cb829f4cuda3std6ranges3__45__cpo6cbeginE)
_ZN34_INTERNAL_234f51c7_4_k_cu_c9cb829f4cuda3std6ranges3__45__cpo6cbeginE:
	.zero		1
	.type		_ZN34_INTERNAL_234f51c7_4_k_cu_c9cb829f6thrust24THRUST_300001_SM_1000_NS12placeholders2_7E,@object
	.size		_ZN34_INTERNAL_234f51c7_4_k_cu_c9cb829f6thrust24THRUST_300001_SM_1000_NS12placeholders2_7E,(_ZN34_INTERNAL_234f51c7_4_k_cu_c9cb829f4cuda3std3__45__cpo7crbeginE - _ZN34_INTERNAL_234f51c7_4_k_cu_c9cb829f6thrust24THRUST_300001_SM_1000_NS12placeholders2_7E)
_ZN34_INTERNAL_234f51c7_4_k_cu_c9cb829f6thrust24THRUST_300001_SM_1000_NS12placeholders2_7E:
	.zero		1
	.type		_ZN34_INTERNAL_234f51c7_4_k_cu_c9cb829f4cuda3std3__45__cpo7crbeginE,@object
	.size		_ZN34_INTERNAL_234f51c7_4_k_cu_c9cb829f4cuda3std3__45__cpo7crbeginE,(_ZN34_INTERNAL_234f51c7_4_k_cu_c9cb829f4cuda3std6ranges3__45__cpo4nextE - _ZN34_INTERNAL_234f51c7_4_k_cu_c9cb829f4cuda3std3__45__cpo7crbeginE)
_ZN34_INTERNAL_234f51c7_4_k_cu_c9cb829f4cuda3std3__45__cpo7crbeginE:
	.zero		1
	.type		_ZN34_INTERNAL_234f51c7_4_k_cu_c9cb829f4cuda3std6ranges3__45__cpo4nextE,@object
	.size		_ZN34_INTERNAL_234f51c7_4_k_cu_c9cb829f4cuda3std6ranges3__45__cpo4nextE,(_ZN34_INTERNAL_234f51c7_4_k_cu_c9cb829f4cuda3std6ranges3__45__cpo4swapE - _ZN34_INTERNAL_234f51c7_4_k_cu_c9cb829f4cuda3std6ranges3__45__cpo4nextE)
_ZN34_INTERNAL_234f51c7_4_k_cu_c9cb829f4cuda3std6ranges3__45__cpo4nextE:
	.zero		1
	.type		_ZN34_INTERNAL_234f51c7_4_k_cu_c9cb829f4cuda3std6ranges3__45__cpo4swapE,@object
	.size		_ZN34_INTERNAL_234f51c7_4_k_cu_c9cb829f4cuda3std6ranges3__45__cpo4swapE,(_ZN34_INTERNAL_234f51c7_4_k_cu_c9cb829f6thrust24THRUST_300001_SM_1000_NS8cuda_cub10par_nosyncE - _ZN34_INTERNAL_234f51c7_4_k_cu_c9cb829f4cuda3std6ranges3__45__cpo4swapE)
_ZN34_INTERNAL_234f51c7_4_k_cu_c9cb829f4cuda3std6ranges3__45__cpo4swapE:
	.zero		1
	.type		_ZN34_INTERNAL_234f51c7_4_k_cu_c9cb829f6thrust24THRUST_300001_SM_1000_NS8cuda_cub10par_nosyncE,@object
	.size		_ZN34_INTERNAL_234f51c7_4_k_cu_c9cb829f6thrust24THRUST_300001_SM_1000_NS8cuda_cub10par_nosyncE,(_ZN34_INTERNAL_234f51c7_4_k_cu_c9cb829f6thrust24THRUST_300001_SM_1000_NS12placeholders2_9E - _ZN34_INTERNAL_234f51c7_4_k_cu_c9cb829f6thrust24THRUST_300001_SM_1000_NS8cuda_cub10par_nosyncE)
_ZN34_INTERNAL_234f51c7_4_k_cu_c9cb829f6thrust24THRUST_300001_SM_1000_NS8cuda_cub10par_nosyncE:
	.zero		1
	.type		_ZN34_INTERNAL_234f51c7_4_k_cu_c9cb829f6thrust24THRUST_300001_SM_1000_NS12placeholders2_9E,@object
	.size		_ZN34_INTERNAL_234f51c7_4_k_cu_c9cb829f6thrust24THRUST_300001_SM_1000_NS12placeholders2_9E,(_ZN34_INTERNAL_234f51c7_4_k_cu_c9cb829f4cuda3std3__436_GLOBAL__N__234f51c7_4_k_cu_c9cb829f6ignoreE - _ZN34_INTERNAL_234f51c7_4_k_cu_c9cb829f6thrust24THRUST_300001_SM_1000_NS12placeholders2_9E)
_ZN34_INTERNAL_234f51c7_4_k_cu_c9cb829f6thrust24THRUST_300001_SM_1000_NS12placeholders2_9E:
	.zero		1
	.type		_ZN34_INTERNAL_234f51c7_4_k_cu_c9cb829f4cuda3std3__436_GLOBAL__N__234f51c7_4_k_cu_c9cb829f6ignoreE,@object
	.size		_ZN34_INTERNAL_234f51c7_4_k_cu_c9cb829f4cuda3std3__436_GLOBAL__N__234f51c7_4_k_cu_c9cb829f6ignoreE,(_ZN34_INTERNAL_234f51c7_4_k_cu_c9cb829f4cuda3std6ranges3__45__cpo4dataE - _ZN34_INTERNAL_234f51c7_4_k_cu_c9cb829f4cuda3std3__436_GLOBAL__N__234f51c7_4_k_cu_c9cb829f6ignoreE)
_ZN34_INTERNAL_234f51c7_4_k_cu_c9cb829f4cuda3std3__436_GLOBAL__N__234f51c7_4_k_cu_c9cb829f6ignoreE:
	.zero		1
	.type		_ZN34_INTERNAL_234f51c7_4_k_cu_c9cb829f4cuda3std6ranges3__45__cpo4dataE,@object
	.size		_ZN34_INTERNAL_234f51c7_4_k_cu_c9cb829f4cuda3std6ranges3__45__cpo4dataE,(_ZN34_INTERNAL_234f51c7_4_k_cu_c9cb829f6thrust24THRUST_300001_SM_1000_NS12placeholders2_1E - _ZN34_INTERNAL_234f51c7_4_k_cu_c9cb829f4cuda3std6ranges3__45__cpo4dataE)
_ZN34_INTERNAL_234f51c7_4_k_cu_c9cb829f4cuda3std6ranges3__45__cpo4dataE:
	.zero		1
	.type		_ZN34_INTERNAL_234f51c7_4_k_cu_c9cb829f6thrust24THRUST_300001_SM_1000_NS12placeholders2_1E,@object
	.size		_ZN34_INTERNAL_234f51c7_4_k_cu_c9cb829f6thrust24THRUST_300001_SM_1000_NS12placeholders2_1E,(_ZN34_INTERNAL_234f51c7_4_k_cu_c9cb829f4cuda3std3__45__cpo5beginE - _ZN34_INTERNAL_234f51c7_4_k_cu_c9cb829f6thrust24THRUST_300001_SM_1000_NS12placeholders2_1E)
_ZN34_INTERNAL_234f51c7_4_k_cu_c9cb829f6thrust24THRUST_300001_SM_1000_NS12placeholders2_1E:
	.zero		1
	.type		_ZN34_INTERNAL_234f51c7_4_k_cu_c9cb829f4cuda3std3__45__cpo5beginE,@object
	.size		_ZN34_INTERNAL_234f51c7_4_k_cu_c9cb829f4cuda3std3__45__cpo5beginE,(_ZN34_INTERNAL_234f51c7_4_k_cu_c9cb829f4cuda3std6ranges3__45__cpo5beginE - _ZN34_INTERNAL_234f51c7_4_k_cu_c9cb829f4cuda3std3__45__cpo5beginE)
_ZN34_INTERNAL_234f51c7_4_k_cu_c9cb829f4cuda3std3__45__cpo5beginE:
	.zero		1
	.type		_ZN34_INTERNAL_234f51c7_4_k_cu_c9cb829f4cuda3std6ranges3__45__cpo5beginE,@object
	.size		_ZN34_INTERNAL_234f51c7_4_k_cu_c9cb829f4cuda3std6ranges3__45__cpo5beginE,(_ZN34_INTERNAL_234f51c7_4_k_cu_c9cb829f6thrust24THRUST_300001_SM_1000_NS12placeholders2_5E - _ZN34_INTERNAL_234f51c7_4_k_cu_c9cb829f4cuda3std6ranges3__45__cpo5beginE)
_ZN34_INTERNAL_234f51c7_4_k_cu_c9cb829f4cuda3std6ranges3__45__cpo5beginE:
	.zero		1
	.type		_ZN34_INTERNAL_234f51c7_4_k_cu_c9cb829f6thrust24THRUST_300001_SM_1000_NS12placeholders2_5E,@object
	.size		_ZN34_INTERNAL_234f51c7_4_k_cu_c9cb829f6thrust24THRUST_300001_SM_1000_NS12placeholders2_5E,(_ZN34_INTERNAL_234f51c7_4_k_cu_c9cb829f4cuda3std3__45__cpo6rbeginE - _ZN34_INTERNAL_234f51c7_4_k_cu_c9cb829f6thrust24THRUST_300001_SM_1000_NS12placeholders2_5E)
_ZN34_INTERNAL_234f51c7_4_k_cu_c9cb829f6thrust24THRUST_300001_SM_1000_NS12placeholders2_5E:
	.zero		1
	.type		_ZN34_INTERNAL_234f51c7_4_k_cu_c9cb829f4cuda3std3__45__cpo6rbeginE,@object
	.size		_ZN34_INTERNAL_234f51c7_4_k_cu_c9cb829f4cuda3std3__45__cpo6rbeginE,(_ZN34_INTERNAL_234f51c7_4_k_cu_c9cb829f4cuda3std6ranges3__45__cpo7advanceE - _ZN34_INTERNAL_234f51c7_4_k_cu_c9cb829f4cuda3std3__45__cpo6rbeginE)
_ZN34_INTERNAL_234f51c7_4_k_cu_c9cb829f4cuda3std3__45__cpo6rbeginE:
	.zero		1
	.type		_ZN34_INTERNAL_234f51c7_4_k_cu_c9cb829f4cuda3std6ranges3__45__cpo7advanceE,@object
	.size		_ZN34_INTERNAL_234f51c7_4_k_cu_c9cb829f4cuda3std6ranges3__45__cpo7advanceE,(_ZN34_INTERNAL_234f51c7_4_k_cu_c9cb829f4cuda3std3__47nulloptE - _ZN34_INTERNAL_234f51c7_4_k_cu_c9cb829f4cuda3std6ranges3__45__cpo7advanceE)
_ZN34_INTERNAL_234f51c7_4_k_cu_c9cb829f4cuda3std6ranges3__45__cpo7advanceE:
	.zero		1
	.type		_ZN34_INTERNAL_234f51c7_4_k_cu_c9cb829f4cuda3std3__47nulloptE,@object
	.size		_ZN34_INTERNAL_234f51c7_4_k_cu_c9cb829f4cuda3std3__47nulloptE,(_ZN34_INTERNAL_234f51c7_4_k_cu_c9cb829f4cuda3std6ranges3__45__cpo8distanceE - _ZN34_INTERNAL_234f51c7_4_k_cu_c9cb829f4cuda3std3__47nulloptE)
_ZN34_INTERNAL_234f51c7_4_k_cu_c9cb829f4cuda3std3__47nulloptE:
	.zero		1
	.type		_ZN34_INTERNAL_234f51c7_4_k_cu_c9cb829f4cuda3std6ranges3__45__cpo8distanceE,@object
	.size		_ZN34_INTERNAL_234f51c7_4_k_cu_c9cb829f4cuda3std6ranges3__45__cpo8distanceE,(_ZN34_INTERNAL_234f51c7_4_k_cu_c9cb829f6thrust24THRUST_300001_SM_1000_NS12placeholders3_10E - _ZN34_INTERNAL_234f51c7_4_k_cu_c9cb829f4cuda3std6ranges3__45__cpo8distanceE)
_ZN34_INTERNAL_234f51c7_4_k_cu_c9cb829f4cuda3std6ranges3__45__cpo8distanceE:
	.zero		1
	.type		_ZN34_INTERNAL_234f51c7_4_k_cu_c9cb829f6thrust24THRUST_300001_SM_1000_NS12placeholders3_10E,@object
	.size		_ZN34_INTERNAL_234f51c7_4_k_cu_c9cb829f6thrust24THRUST_300001_SM_1000_NS12placeholders3_10E,(_ZN34_INTERNAL_234f51c7_4_k_cu_c9cb829f4cuda3std3__419piecewise_constructE - _ZN34_INTERNAL_234f51c7_4_k_cu_c9cb829f6thrust24THRUST_300001_SM_1000_NS12placeholders3_10E)
_ZN34_INTERNAL_234f51c7_4_k_cu_c9cb829f6thrust24THRUST_300001_SM_1000_NS12placeholders3_10E:
	.zero		1
	.type		_ZN34_INTERNAL_234f51c7_4_k_cu_c9cb829f4cuda3std3__419piecewise_constructE,@object
	.size		_ZN34_INTERNAL_234f51c7_4_k_cu_c9cb829f4cuda3std3__419piecewise_constructE,(_ZN34_INTERNAL_234f51c7_4_k_cu_c9cb829f4cuda3std6ranges3__45__cpo5cdataE - _ZN34_INTERNAL_234f51c7_4_k_cu_c9cb829f4cuda3std3__419piecewise_constructE)
_ZN34_INTERNAL_234f51c7_4_k_cu_c9cb829f4cuda3std3__419piecewise_constructE:
	.zero		1
	.type		_ZN34_INTERNAL_234f51c7_4_k_cu_c9cb829f4cuda3std6ranges3__45__cpo5cdataE,@object
	.size		_ZN34_INTERNAL_234f51c7_4_k_cu_c9cb829f4cuda3std6ranges3__45__cpo5cdataE,(_ZN34_INTERNAL_234f51c7_4_k_cu_c9cb829f6thrust24THRUST_300001_SM_1000_NS12placeholders2_2E - _ZN34_INTERNAL_234f51c7_4_k_cu_c9cb829f4cuda3std6ranges3__45__cpo5cdataE)
_ZN34_INTERNAL_234f51c7_4_k_cu_c9cb829f4cuda3std6ranges3__45__cpo5cdataE:
	.zero		1
	.type		_ZN34_INTERNAL_234f51c7_4_k_cu_c9cb829f6thrust24THRUST_300001_SM_1000_NS12placeholders2_2E,@object
	.size		_ZN34_INTERNAL_234f51c7_4_k_cu_c9cb829f6thrust24THRUST_300001_SM_1000_NS12placeholders2_2E,(_ZN34_INTERNAL_234f51c7_4_k_cu_c9cb829f4cuda3std3__45__cpo3endE - _ZN34_INTERNAL_234f51c7_4_k_cu_c9cb829f6thrust24THRUST_300001_SM_1000_NS12placeholders2_2E)
_ZN34_INTERNAL_234f51c7_4_k_cu_c9cb829f6thrust24THRUST_300001_SM_1000_NS12placeholders2_2E:
	.zero		1
	.type		_ZN34_INTERNAL_234f51c7_4_k_cu_c9cb829f4cuda3std3__45__cpo3endE,@object
	.size		_ZN34_INTERNAL_234f51c7_4_k_cu_c9cb829f4cuda3std3__45__cpo3endE,(_ZN34_INTERNAL_234f51c7_4_k_cu_c9cb829f4cuda3std6ranges3__45__cpo3endE - _ZN34_INTERNAL_234f51c7_4_k_cu_c9cb829f4cuda3std3__45__cpo3endE)
_ZN34_INTERNAL_234f51c7_4_k_cu_c9cb829f4cuda3std3__45__cpo3endE:
	.zero		1
	.type		_ZN34_INTERNAL_234f51c7_4_k_cu_c9cb829f4cuda3std6ranges3__45__cpo3endE,@object
	.size		_ZN34_INTERNAL_234f51c7_4_k_cu_c9cb829f4cuda3std6ranges3__45__cpo3endE,(_ZN34_INTERNAL_234f51c7_4_k_cu_c9cb829f6thrust24THRUST_300001_SM_1000_NS12placeholders2_6E - _ZN34_INTERNAL_234f51c7_4_k_cu_c9cb829f4cuda3std6ranges3__45__cpo3endE)
_ZN34_INTERNAL_234f51c7_4_k_cu_c9cb829f4cuda3std6ranges3__45__cpo3endE:
	.zero		1
	.type		_ZN34_INTERNAL_234f51c7_4_k_cu_c9cb829f6thrust24THRUST_300001_SM_1000_NS12placeholders2_6E,@object
	.size		_ZN34_INTERNAL_234f51c7_4_k_cu_c9cb829f6thrust24THRUST_300001_SM_1000_NS12placeholders2_6E,(_ZN34_INTERNAL_234f51c7_4_k_cu_c9cb829f4cuda3std3__45__cpo4rendE - _ZN34_INTERNAL_234f51c7_4_k_cu_c9cb829f6thrust24THRUST_300001_SM_1000_NS12placeholders2_6E)
_ZN34_INTERNAL_234f51c7_4_k_cu_c9cb829f6thrust24THRUST_300001_SM_1000_NS12placeholders2_6E:
	.zero		1
	.type		_ZN34_INTERNAL_234f51c7_4_k_cu_c9cb829f4cuda3std3__45__cpo4rendE,@object
	.size		_ZN34_INTERNAL_234f51c7_4_k_cu_c9cb829f4cuda3std3__45__cpo4rendE,(_ZN34_INTERNAL_234f51c7_4_k_cu_c9cb829f4cuda3std6ranges3__45__cpo9iter_swapE - _ZN34_INTERNAL_234f51c7_4_k_cu_c9cb829f4cuda3std3__45__cpo4rendE)
_ZN34_INTERNAL_234f51c7_4_k_cu_c9cb829f4cuda3std3__45__cpo4rendE:
	.zero		1
	.type		_ZN34_INTERNAL_234f51c7_4_k_cu_c9cb829f4cuda3std6ranges3__45__cpo9iter_swapE,@object
	.size		_ZN34_INTERNAL_234f51c7_4_k_cu_c9cb829f4cuda3std6ranges3__45__cpo9iter_swapE,(_ZN34_INTERNAL_234f51c7_4_k_cu_c9cb829f4cuda3std3__48unexpectE - _ZN34_INTERNAL_234f51c7_4_k_cu_c9cb829f4cuda3std6ranges3__45__cpo9iter_swapE)
_ZN34_INTERNAL_234f51c7_4_k_cu_c9cb829f4cuda3std6ranges3__45__cpo9iter_swapE:
	.zero		1
	.type		_ZN34_INTERNAL_234f51c7_4_k_cu_c9cb829f4cuda3std3__48unexpectE,@object
	.size		_ZN34_INTERNAL_234f51c7_4_k_cu_c9cb829f4cuda3std3__48unexpectE,(_ZN34_INTERNAL_234f51c7_4_k_cu_c9cb829f6thrust24THRUST_300001_SM_1000_NS8cuda_cub3parE - _ZN34_INTERNAL_234f51c7_4_k_cu_c9cb829f4cuda3std3__48unexpectE)
_ZN34_INTERNAL_234f51c7_4_k_cu_c9cb829f4cuda3std3__48unexpectE:
	.zero		1
	.type		_ZN34_INTERNAL_234f51c7_4_k_cu_c9cb829f6thrust24THRUST_300001_SM_1000_NS8cuda_cub3parE,@object
	.size		_ZN34_INTERNAL_234f51c7_4_k_cu_c9cb829f6thrust24THRUST_300001_SM_1000_NS8cuda_cub3parE,(_ZN34_INTERNAL_234f51c7_4_k_cu_c9cb829f6thrust24THRUST_300001_SM_1000_NS12placeholders2_4E - _ZN34_INTERNAL_234f51c7_4_k_cu_c9cb829f6thrust24THRUST_300001_SM_1000_NS8cuda_cub3parE)
_ZN34_INTERNAL_234f51c7_4_k_cu_c9cb829f6thrust24THRUST_300001_SM_1000_NS8cuda_cub3parE:
	.zero		1
	.type		_ZN34_INTERNAL_234f51c7_4_k_cu_c9cb829f6thrust24THRUST_300001_SM_1000_NS12placeholders2_4E,@object
	.size		_ZN34_INTERNAL_234f51c7_4_k_cu_c9cb829f6thrust24THRUST_300001_SM_1000_NS12placeholders2_4E,(_ZN34_INTERNAL_234f51c7_4_k_cu_c9cb829f4cuda3std3__45__cpo4cendE - _ZN34_INTERNAL_234f51c7_4_k_cu_c9cb829f6thrust24THRUST_300001_SM_1000_NS12placeholders2_4E)
_ZN34_INTERNAL_234f51c7_4_k_cu_c9cb829f6thrust24THRUST_300001_SM_1000_NS12placeholders2_4E:
	.zero		1
	.type		_ZN34_INTERNAL_234f51c7_4_k_cu_c9cb829f4cuda3std3__45__cpo4cendE,@object
	.size		_ZN34_INTERNAL_234f51c7_4_k_cu_c9cb829f4cuda3std3__45__cpo4cendE,(_ZN34_INTERNAL_234f51c7_4_k_cu_c9cb829f4cuda3std6ranges3__45__cpo4cendE - _ZN34_INTERNAL_234f51c7_4_k_cu_c9cb829f4cuda3std3__45__cpo4cendE)
_ZN34_INTERNAL_234f51c7_4_k_cu_c9cb829f4cuda3std3__45__cpo4cendE:
	.zero		1
	.type		_ZN34_INTERNAL_234f51c7_4_k_cu_c9cb829f4cuda3std6ranges3__45__cpo4cendE,@object
	.size		_ZN34_INTERNAL_234f51c7_4_k_cu_c9cb829f4cuda3std6ranges3__45__cpo4cendE,(_ZN34_INTERNAL_234f51c7_4_k_cu_c9cb829f4cuda3std3__420unreachable_sentinelE - _ZN34_INTERNAL_234f51c7_4_k_cu_c9cb829f4cuda3std6ranges3__45__cpo4cendE)
_ZN34_INTERNAL_234f51c7_4_k_cu_c9cb829f4cuda3std6ranges3__45__cpo4cendE:
	.zero		1
	.type		_ZN34_INTERNAL_234f51c7_4_k_cu_c9cb829f4cuda3std3__420unreachable_sentinelE,@object
	.size		_ZN34_INTERNAL_234f51c7_4_k_cu_c9cb829f4cuda3std3__420unreachable_sentinelE,(_ZN34_INTERNAL_234f51c7_4_k_cu_c9cb829f4cuda3std6ranges3__45__cpo5ssizeE - _ZN34_INTERNAL_234f51c7_4_k_cu_c9cb829f4cuda3std3__420unreachable_sentinelE)
_ZN34_INTERNAL_234f51c7_4_k_cu_c9cb829f4cuda3std3__420unreachable_sentinelE:
	.zero		1
	.type		_ZN34_INTERNAL_234f51c7_4_k_cu_c9cb829f4cuda3std6ranges3__45__cpo5ssizeE,@object
	.size		_ZN34_INTERNAL_234f51c7_4_k_cu_c9cb829f4cuda3std6ranges3__45__cpo5ssizeE,(_ZN34_INTERNAL_234f51c7_4_k_cu_c9cb829f6thrust24THRUST_300001_SM_1000_NS12placeholders2_8E - _ZN34_INTERNAL_234f51c7_4_k_cu_c9cb829f4cuda3std6ranges3__45__cpo5ssizeE)
_ZN34_INTERNAL_234f51c7_4_k_cu_c9cb829f4cuda3std6ranges3__45__cpo5ssizeE:
	.zero		1
	.type		_ZN34_INTERNAL_234f51c7_4_k_cu_c9cb829f6thrust24THRUST_300001_SM_1000_NS12placeholders2_8E,@object
	.size		_ZN34_INTERNAL_234f51c7_4_k_cu_c9cb829f6thrust24THRUST_300001_SM_1000_NS12placeholders2_8E,(_ZN34_INTERNAL_234f51c7_4_k_cu_c9cb829f4cuda3std3__45__cpo5crendE - _ZN34_INTERNAL_234f51c7_4_k_cu_c9cb829f6thrust24THRUST_300001_SM_1000_NS12placeholders2_8E)
_ZN34_INTERNAL_234f51c7_4_k_cu_c9cb829f6thrust24THRUST_300001_SM_1000_NS12placeholders2_8E:
	.zero		1
	.type		_ZN34_INTERNAL_234f51c7_4_k_cu_c9cb829f4cuda3std3__45__cpo5crendE,@object
	.size		_ZN34_INTERNAL_234f51c7_4_k_cu_c9cb829f4cuda3std3__45__cpo5crendE,(_ZN34_INTERNAL_234f51c7_4_k_cu_c9cb829f4cuda3std6ranges3__45__cpo4prevE - _ZN34_INTERNAL_234f51c7_4_k_cu_c9cb829f4cuda3std3__45__cpo5crendE)
_ZN34_INTERNAL_234f51c7_4_k_cu_c9cb829f4cuda3std3__45__cpo5crendE:
	.zero		1
	.type		_ZN34_INTERNAL_234f51c7_4_k_cu_c9cb829f4cuda3std6ranges3__45__cpo4prevE,@object
	.size		_ZN34_INTERNAL_234f51c7_4_k_cu_c9cb829f4cuda3std6ranges3__45__cpo4prevE,(_ZN34_INTERNAL_234f51c7_4_k_cu_c9cb829f4cuda3std6ranges3__45__cpo9iter_moveE - _ZN34_INTERNAL_234f51c7_4_k_cu_c9cb829f4cuda3std6ranges3__45__cpo4prevE)
_ZN34_INTERNAL_234f51c7_4_k_cu_c9cb829f4cuda3std6ranges3__45__cpo4prevE:
	.zero		1
	.type		_ZN34_INTERNAL_234f51c7_4_k_cu_c9cb829f4cuda3std6ranges3__45__cpo9iter_moveE,@object
	.size		_ZN34_INTERNAL_234f51c7_4_k_cu_c9cb829f4cuda3std6ranges3__45__cpo9iter_moveE,(_ZN34_INTERNAL_234f51c7_4_k_cu_c9cb829f6thrust24THRUST_300001_SM_1000_NS6system6detail10sequential3seqE - _ZN34_INTERNAL_234f51c7_4_k_cu_c9cb829f4cuda3std6ranges3__45__cpo9iter_moveE)
_ZN34_INTERNAL_234f51c7_4_k_cu_c9cb829f4cuda3std6ranges3__45__cpo9iter_moveE:
	.zero		1
	.type		_ZN34_INTERNAL_234f51c7_4_k_cu_c9cb829f6thrust24THRUST_300001_SM_1000_NS6system6detail10sequential3seqE,@object
	.size		_ZN34_INTERNAL_234f51c7_4_k_cu_c9cb829f6thrust24THRUST_300001_SM_1000_NS6system6detail10sequential3seqE,(.L_31 - _ZN34_INTERNAL_234f51c7_4_k_cu_c9cb829f6thrust24THRUST_300001_SM_1000_NS6system6detail10sequential3seqE)
_ZN34_INTERNAL_234f51c7_4_k_cu_c9cb829f6thrust24THRUST_300001_SM_1000_NS6system6detail10sequential3seqE:
	.zero		1
.L_31:


//--------------------- .nv.constant0._ZN3cub18CUB_300001_SM_10006detail11EmptyKernelIvEEvv --------------------------
	.section	.nv.constant0._ZN3cub18CUB_300001_SM_10006detail11EmptyKernelIvEEvv,"a",@progbits
	.sectionflags	@""
	.align	4
.nv.constant0._ZN3cub18CUB_300001_SM_10006detail11EmptyKernelIvEEvv:
	.zero		896


//--------------------- .nv.constant0._Z14distanceKernelPffi --------------------------
	.section	.nv.constant0._Z14distanceKernelPffi,"a",@progbits
	.sectionflags	@""
	.align	4
.nv.constant0._Z14distanceKernelPffi:
	.zero		912


//--------------------- SYMBOLS --------------------------

	.type		.nv.reservedSmem.offset0,@object
	.size		.nv.reservedSmem.offset0,0x4
	.type		vprintf,@function
